//
// Generated by NVIDIA NVVM Compiler
//
// Compiler Build ID: CL-36424714
// Cuda compilation tools, release 13.0, V13.0.88
// Based on NVVM 20.0.0
//

.version 9.0
.target sm_100
.address_size 64

	// .globl	_Z22flash_attn_warp_kernelPKfS0_S0_Pfiiiifi
.extern .shared .align 16 .b8 shmem[];

.visible .entry _Z22flash_attn_warp_kernelPKfS0_S0_Pfiiiifi(
	.param .u64 .ptr .align 1 _Z22flash_attn_warp_kernelPKfS0_S0_Pfiiiifi_param_0,
	.param .u64 .ptr .align 1 _Z22flash_attn_warp_kernelPKfS0_S0_Pfiiiifi_param_1,
	.param .u64 .ptr .align 1 _Z22flash_attn_warp_kernelPKfS0_S0_Pfiiiifi_param_2,
	.param .u64 .ptr .align 1 _Z22flash_attn_warp_kernelPKfS0_S0_Pfiiiifi_param_3,
	.param .u32 _Z22flash_attn_warp_kernelPKfS0_S0_Pfiiiifi_param_4,
	.param .u32 _Z22flash_attn_warp_kernelPKfS0_S0_Pfiiiifi_param_5,
	.param .u32 _Z22flash_attn_warp_kernelPKfS0_S0_Pfiiiifi_param_6,
	.param .u32 _Z22flash_attn_warp_kernelPKfS0_S0_Pfiiiifi_param_7,
	.param .f32 _Z22flash_attn_warp_kernelPKfS0_S0_Pfiiiifi_param_8,
	.param .u32 _Z22flash_attn_warp_kernelPKfS0_S0_Pfiiiifi_param_9
)
{
	.local .align 16 .b8 	__local_depot0[1024];
	.reg .b64 	%SP;
	.reg .b64 	%SPL;
	.reg .pred 	%p<94>;
	.reg .b32 	%r<320>;
	.reg .b32 	%f<575>;
	.reg .b64 	%rd<90>;

	mov.u64 	%SPL, __local_depot0;
	ld.param.u64 	%rd21, [_Z22flash_attn_warp_kernelPKfS0_S0_Pfiiiifi_param_0];
	ld.param.u64 	%rd23, [_Z22flash_attn_warp_kernelPKfS0_S0_Pfiiiifi_param_1];
	ld.param.u64 	%rd24, [_Z22flash_attn_warp_kernelPKfS0_S0_Pfiiiifi_param_3];
	ld.param.u32 	%r127, [_Z22flash_attn_warp_kernelPKfS0_S0_Pfiiiifi_param_4];
	ld.param.u32 	%r124, [_Z22flash_attn_warp_kernelPKfS0_S0_Pfiiiifi_param_5];
	ld.param.u32 	%r128, [_Z22flash_attn_warp_kernelPKfS0_S0_Pfiiiifi_param_6];
	ld.param.u32 	%r126, [_Z22flash_attn_warp_kernelPKfS0_S0_Pfiiiifi_param_7];
	ld.param.f32 	%f60, [_Z22flash_attn_warp_kernelPKfS0_S0_Pfiiiifi_param_8];
	ld.param.u32 	%r129, [_Z22flash_attn_warp_kernelPKfS0_S0_Pfiiiifi_param_9];
	cvta.to.global.u64 	%rd1, %rd23;
	cvta.to.global.u64 	%rd2, %rd24;
	add.u64 	%rd3, %SPL, 0;
	add.u64 	%rd4, %SPL, 512;
	mov.u32 	%r1, %tid.x;
	and.b32  	%r2, %r1, 31;
	shr.u32 	%r130, %r1, 5;
	mov.u32 	%r131, %ctaid.x;
	mul.lo.s32 	%r132, %r129, %r124;
	div.s32 	%r3, %r131, %r132;
	div.s32 	%r4, %r131, %r129;
	mul.lo.s32 	%r133, %r4, %r129;
	sub.s32 	%r134, %r131, %r133;
	shl.b32 	%r135, %r134, 2;
	add.s32 	%r136, %r135, %r130;
	setp.ge.s32 	%p1, %r3, %r127;
	setp.lt.s32 	%p2, %r124, 0;
	setp.ge.s32 	%p3, %r136, %r128;
	or.pred  	%p4, %p1, %p3;
	or.pred  	%p5, %p4, %p2;
	@%p5 bra 	$L__BB0_99;
	cvta.to.global.u64 	%rd5, %rd21;
	rem.s32 	%r137, %r4, %r124;
	mad.lo.s32 	%r138, %r3, %r124, %r137;
	mul.lo.s32 	%r6, %r138, %r128;
	add.s32 	%r139, %r136, %r6;
	mul.lo.s32 	%r7, %r139, %r126;
	cvt.s64.s32 	%rd6, %r7;
	shl.b32 	%r8, %r126, 8;
	mov.f32 	%f61, 0f00000000;
	st.local.v4.f32 	[%rd3], {%f61, %f61, %f61, %f61};
	st.local.v4.f32 	[%rd3+16], {%f61, %f61, %f61, %f61};
	st.local.v4.f32 	[%rd3+32], {%f61, %f61, %f61, %f61};
	st.local.v4.f32 	[%rd3+48], {%f61, %f61, %f61, %f61};
	st.local.v4.f32 	[%rd3+64], {%f61, %f61, %f61, %f61};
	st.local.v4.f32 	[%rd3+80], {%f61, %f61, %f61, %f61};
	st.local.v4.f32 	[%rd3+96], {%f61, %f61, %f61, %f61};
	st.local.v4.f32 	[%rd3+112], {%f61, %f61, %f61, %f61};
	st.local.v4.f32 	[%rd3+128], {%f61, %f61, %f61, %f61};
	st.local.v4.f32 	[%rd3+144], {%f61, %f61, %f61, %f61};
	st.local.v4.f32 	[%rd3+160], {%f61, %f61, %f61, %f61};
	st.local.v4.f32 	[%rd3+176], {%f61, %f61, %f61, %f61};
	st.local.v4.f32 	[%rd3+192], {%f61, %f61, %f61, %f61};
	st.local.v4.f32 	[%rd3+208], {%f61, %f61, %f61, %f61};
	st.local.v4.f32 	[%rd3+224], {%f61, %f61, %f61, %f61};
	st.local.v4.f32 	[%rd3+240], {%f61, %f61, %f61, %f61};
	st.local.v4.f32 	[%rd3+256], {%f61, %f61, %f61, %f61};
	st.local.v4.f32 	[%rd3+272], {%f61, %f61, %f61, %f61};
	st.local.v4.f32 	[%rd3+288], {%f61, %f61, %f61, %f61};
	st.local.v4.f32 	[%rd3+304], {%f61, %f61, %f61, %f61};
	st.local.v4.f32 	[%rd3+320], {%f61, %f61, %f61, %f61};
	st.local.v4.f32 	[%rd3+336], {%f61, %f61, %f61, %f61};
	st.local.v4.f32 	[%rd3+352], {%f61, %f61, %f61, %f61};
	st.local.v4.f32 	[%rd3+368], {%f61, %f61, %f61, %f61};
	st.local.v4.f32 	[%rd3+384], {%f61, %f61, %f61, %f61};
	st.local.v4.f32 	[%rd3+400], {%f61, %f61, %f61, %f61};
	st.local.v4.f32 	[%rd3+416], {%f61, %f61, %f61, %f61};
	st.local.v4.f32 	[%rd3+432], {%f61, %f61, %f61, %f61};
	st.local.v4.f32 	[%rd3+448], {%f61, %f61, %f61, %f61};
	st.local.v4.f32 	[%rd3+464], {%f61, %f61, %f61, %f61};
	st.local.v4.f32 	[%rd3+480], {%f61, %f61, %f61, %f61};
	st.local.v4.f32 	[%rd3+496], {%f61, %f61, %f61, %f61};
	setp.ge.s32 	%p6, %r2, %r126;
	@%p6 bra 	$L__BB0_7;
	not.b32 	%r140, %r2;
	add.s32 	%r9, %r126, %r140;
	and.b32  	%r141, %r9, 96;
	setp.eq.s32 	%p7, %r141, 96;
	mov.u32 	%r281, %r2;
	@%p7 bra 	$L__BB0_5;
	shr.u32 	%r143, %r9, 5;
	add.s32 	%r144, %r143, 1;
	and.b32  	%r10, %r144, 3;
	mov.b32 	%r280, 0;
	mov.u32 	%r281, %r2;
$L__BB0_4:
	.pragma "nounroll";
	cvt.u64.u32 	%rd27, %r281;
	add.s64 	%rd28, %rd27, %rd6;
	shl.b64 	%rd29, %rd28, 2;
	add.s64 	%rd30, %rd5, %rd29;
	ld.global.f32 	%f62, [%rd30];
	mul.wide.u32 	%rd31, %r281, 4;
	add.s64 	%rd32, %rd3, %rd31;
	st.local.f32 	[%rd32], %f62;
	add.s32 	%r281, %r281, 32;
	add.s32 	%r280, %r280, 1;
	setp.ne.s32 	%p8, %r280, %r10;
	@%p8 bra 	$L__BB0_4;
$L__BB0_5:
	setp.lt.u32 	%p9, %r9, 96;
	@%p9 bra 	$L__BB0_7;
$L__BB0_6:
	cvt.u64.u32 	%rd33, %r281;
	add.s64 	%rd34, %rd33, %rd6;
	shl.b64 	%rd35, %rd34, 2;
	add.s64 	%rd36, %rd5, %rd35;
	ld.global.f32 	%f63, [%rd36];
	mul.wide.u32 	%rd37, %r281, 4;
	add.s64 	%rd38, %rd3, %rd37;
	st.local.f32 	[%rd38], %f63;
	ld.global.f32 	%f64, [%rd36+128];
	st.local.f32 	[%rd38+128], %f64;
	ld.global.f32 	%f65, [%rd36+256];
	st.local.f32 	[%rd38+256], %f65;
	ld.global.f32 	%f66, [%rd36+384];
	st.local.f32 	[%rd38+384], %f66;
	add.s32 	%r281, %r281, 128;
	setp.lt.s32 	%p10, %r281, %r126;
	@%p10 bra 	$L__BB0_6;
$L__BB0_7:
	add.s32 	%r146, %r128, 63;
	shr.u32 	%r18, %r146, 6;
	mov.u32 	%r19, %ntid.x;
	not.b32 	%r147, %r2;
	add.s32 	%r20, %r126, %r147;
	shr.u32 	%r148, %r20, 5;
	add.s32 	%r149, %r148, 1;
	and.b32  	%r21, %r149, 15;
	add.s32 	%r22, %r21, -1;
	and.b32  	%r23, %r149, 7;
	add.s32 	%r24, %r23, -1;
	and.b32  	%r25, %r149, 268435440;
	and.b32  	%r26, %r149, 3;
	mov.f32 	%f543, 0fFF800000;
	mov.b32 	%r284, 0;
	mov.u32 	%r283, %r128;
$L__BB0_8:
	shl.b32 	%r29, %r284, 6;
	sub.s32 	%r30, %r128, %r29;
	min.s32 	%r150, %r30, 64;
	mul.lo.s32 	%r31, %r150, %r126;
	setp.ge.s32 	%p11, %r1, %r31;
	@%p11 bra 	$L__BB0_11;
	add.s32 	%r151, %r29, %r6;
	mul.lo.s32 	%r32, %r151, %r126;
	mov.u32 	%r285, %r1;
$L__BB0_10:
	add.s32 	%r152, %r32, %r285;
	mul.wide.s32 	%rd39, %r152, 4;
	add.s64 	%rd40, %rd1, %rd39;
	ld.global.f32 	%f68, [%rd40];
	shl.b32 	%r153, %r285, 2;
	mov.u32 	%r154, shmem;
	add.s32 	%r155, %r154, %r153;
	st.shared.f32 	[%r155], %f68;
	add.s32 	%r285, %r285, %r19;
	setp.lt.s32 	%p12, %r285, %r31;
	@%p12 bra 	$L__BB0_10;
$L__BB0_11:
	bar.sync 	0;
	setp.lt.s32 	%p13, %r30, 1;
	mov.b32 	%r292, -8388608;
	@%p13 bra 	$L__BB0_29;
	min.s32 	%r158, %r283, 64;
	max.s32 	%r35, %r158, 1;
	mov.f32 	%f544, 0fFF800000;
	mov.b32 	%r286, 0;
$L__BB0_13:
	setp.ge.s32 	%p14, %r2, %r126;
	mul.lo.s32 	%r37, %r286, %r126;
	mov.f32 	%f552, 0f00000000;
	@%p14 bra 	$L__BB0_27;
	setp.lt.u32 	%p15, %r20, 480;
	mov.f32 	%f552, 0f00000000;
	mov.u32 	%r290, %r2;
	@%p15 bra 	$L__BB0_17;
	mov.b32 	%r291, 0;
	mov.f32 	%f552, 0f00000000;
	mov.u32 	%r290, %r2;
$L__BB0_16:
	.pragma "nounroll";
	mul.wide.u32 	%rd41, %r290, 4;
	add.s64 	%rd42, %rd3, %rd41;
	ld.local.f32 	%f74, [%rd42];
	add.s32 	%r160, %r290, %r37;
	shl.b32 	%r161, %r160, 2;
	mov.u32 	%r162, shmem;
	add.s32 	%r163, %r162, %r161;
	ld.shared.f32 	%f75, [%r163];
	fma.rn.f32 	%f76, %f74, %f75, %f552;
	ld.local.f32 	%f77, [%rd42+128];
	ld.shared.f32 	%f78, [%r163+128];
	fma.rn.f32 	%f79, %f77, %f78, %f76;
	ld.local.f32 	%f80, [%rd42+256];
	ld.shared.f32 	%f81, [%r163+256];
	fma.rn.f32 	%f82, %f80, %f81, %f79;
	ld.local.f32 	%f83, [%rd42+384];
	ld.shared.f32 	%f84, [%r163+384];
	fma.rn.f32 	%f85, %f83, %f84, %f82;
	ld.local.f32 	%f86, [%rd42+512];
	ld.shared.f32 	%f87, [%r163+512];
	fma.rn.f32 	%f88, %f86, %f87, %f85;
	ld.local.f32 	%f89, [%rd42+640];
	ld.shared.f32 	%f90, [%r163+640];
	fma.rn.f32 	%f91, %f89, %f90, %f88;
	ld.local.f32 	%f92, [%rd42+768];
	ld.shared.f32 	%f93, [%r163+768];
	fma.rn.f32 	%f94, %f92, %f93, %f91;
	ld.local.f32 	%f95, [%rd42+896];
	ld.shared.f32 	%f96, [%r163+896];
	fma.rn.f32 	%f97, %f95, %f96, %f94;
	ld.local.f32 	%f98, [%rd42+1024];
	ld.shared.f32 	%f99, [%r163+1024];
	fma.rn.f32 	%f100, %f98, %f99, %f97;
	ld.local.f32 	%f101, [%rd42+1152];
	ld.shared.f32 	%f102, [%r163+1152];
	fma.rn.f32 	%f103, %f101, %f102, %f100;
	ld.local.f32 	%f104, [%rd42+1280];
	ld.shared.f32 	%f105, [%r163+1280];
	fma.rn.f32 	%f106, %f104, %f105, %f103;
	ld.local.f32 	%f107, [%rd42+1408];
	ld.shared.f32 	%f108, [%r163+1408];
	fma.rn.f32 	%f109, %f107, %f108, %f106;
	ld.local.f32 	%f110, [%rd42+1536];
	ld.shared.f32 	%f111, [%r163+1536];
	fma.rn.f32 	%f112, %f110, %f111, %f109;
	ld.local.f32 	%f113, [%rd42+1664];
	ld.shared.f32 	%f114, [%r163+1664];
	fma.rn.f32 	%f115, %f113, %f114, %f112;
	ld.local.f32 	%f116, [%rd42+1792];
	ld.shared.f32 	%f117, [%r163+1792];
	fma.rn.f32 	%f118, %f116, %f117, %f115;
	ld.local.f32 	%f119, [%rd42+1920];
	ld.shared.f32 	%f120, [%r163+1920];
	fma.rn.f32 	%f552, %f119, %f120, %f118;
	add.s32 	%r290, %r290, 512;
	add.s32 	%r291, %r291, 16;
	setp.eq.s32 	%p16, %r291, %r25;
	@%p16 bra 	$L__BB0_17;
	bra.uni 	$L__BB0_16;
$L__BB0_17:
	setp.eq.s32 	%p17, %r21, 0;
	@%p17 bra 	$L__BB0_27;
	setp.lt.u32 	%p18, %r22, 7;
	@%p18 bra 	$L__BB0_20;
	mul.wide.u32 	%rd43, %r290, 4;
	add.s64 	%rd44, %rd3, %rd43;
	ld.local.f32 	%f122, [%rd44];
	add.s32 	%r164, %r290, %r37;
	shl.b32 	%r165, %r164, 2;
	mov.u32 	%r166, shmem;
	add.s32 	%r167, %r166, %r165;
	ld.shared.f32 	%f123, [%r167];
	fma.rn.f32 	%f124, %f122, %f123, %f552;
	ld.local.f32 	%f125, [%rd44+128];
	ld.shared.f32 	%f126, [%r167+128];
	fma.rn.f32 	%f127, %f125, %f126, %f124;
	ld.local.f32 	%f128, [%rd44+256];
	ld.shared.f32 	%f129, [%r167+256];
	fma.rn.f32 	%f130, %f128, %f129, %f127;
	ld.local.f32 	%f131, [%rd44+384];
	ld.shared.f32 	%f132, [%r167+384];
	fma.rn.f32 	%f133, %f131, %f132, %f130;
	ld.local.f32 	%f134, [%rd44+512];
	ld.shared.f32 	%f135, [%r167+512];
	fma.rn.f32 	%f136, %f134, %f135, %f133;
	ld.local.f32 	%f137, [%rd44+640];
	ld.shared.f32 	%f138, [%r167+640];
	fma.rn.f32 	%f139, %f137, %f138, %f136;
	ld.local.f32 	%f140, [%rd44+768];
	ld.shared.f32 	%f141, [%r167+768];
	fma.rn.f32 	%f142, %f140, %f141, %f139;
	ld.local.f32 	%f143, [%rd44+896];
	ld.shared.f32 	%f144, [%r167+896];
	fma.rn.f32 	%f552, %f143, %f144, %f142;
	add.s32 	%r290, %r290, 256;
$L__BB0_20:
	setp.eq.s32 	%p19, %r23, 0;
	@%p19 bra 	$L__BB0_27;
	setp.lt.u32 	%p20, %r24, 3;
	@%p20 bra 	$L__BB0_23;
	mul.wide.u32 	%rd45, %r290, 4;
	add.s64 	%rd46, %rd3, %rd45;
	ld.local.f32 	%f146, [%rd46];
	add.s32 	%r168, %r290, %r37;
	shl.b32 	%r169, %r168, 2;
	mov.u32 	%r170, shmem;
	add.s32 	%r171, %r170, %r169;
	ld.shared.f32 	%f147, [%r171];
	fma.rn.f32 	%f148, %f146, %f147, %f552;
	ld.local.f32 	%f149, [%rd46+128];
	ld.shared.f32 	%f150, [%r171+128];
	fma.rn.f32 	%f151, %f149, %f150, %f148;
	ld.local.f32 	%f152, [%rd46+256];
	ld.shared.f32 	%f153, [%r171+256];
	fma.rn.f32 	%f154, %f152, %f153, %f151;
	ld.local.f32 	%f155, [%rd46+384];
	ld.shared.f32 	%f156, [%r171+384];
	fma.rn.f32 	%f552, %f155, %f156, %f154;
	add.s32 	%r290, %r290, 128;
$L__BB0_23:
	setp.eq.s32 	%p21, %r26, 0;
	@%p21 bra 	$L__BB0_27;
	setp.eq.s32 	%p22, %r26, 1;
	mul.wide.u32 	%rd47, %r290, 4;
	add.s64 	%rd7, %rd3, %rd47;
	ld.local.f32 	%f157, [%rd7];
	add.s32 	%r172, %r290, %r37;
	shl.b32 	%r173, %r172, 2;
	mov.u32 	%r174, shmem;
	add.s32 	%r43, %r174, %r173;
	ld.shared.f32 	%f158, [%r43];
	fma.rn.f32 	%f552, %f157, %f158, %f552;
	@%p22 bra 	$L__BB0_27;
	setp.eq.s32 	%p23, %r26, 2;
	ld.local.f32 	%f159, [%rd7+128];
	ld.shared.f32 	%f160, [%r43+128];
	fma.rn.f32 	%f552, %f159, %f160, %f552;
	@%p23 bra 	$L__BB0_27;
	ld.local.f32 	%f161, [%rd7+256];
	ld.shared.f32 	%f162, [%r43+256];
	fma.rn.f32 	%f552, %f161, %f162, %f552;
$L__BB0_27:
	setp.eq.s32 	%p24, %r2, 0;
	mov.b32 	%r175, %f552;
	shfl.sync.down.b32	%r176|%p25, %r175, 16, 31, -1;
	mov.b32 	%f163, %r176;
	add.f32 	%f164, %f552, %f163;
	mov.b32 	%r177, %f164;
	shfl.sync.down.b32	%r178|%p26, %r177, 8, 31, -1;
	mov.b32 	%f165, %r178;
	add.f32 	%f166, %f164, %f165;
	mov.b32 	%r179, %f166;
	shfl.sync.down.b32	%r180|%p27, %r179, 4, 31, -1;
	mov.b32 	%f167, %r180;
	add.f32 	%f168, %f166, %f167;
	mov.b32 	%r181, %f168;
	shfl.sync.down.b32	%r182|%p28, %r181, 2, 31, -1;
	mov.b32 	%f169, %r182;
	add.f32 	%f170, %f168, %f169;
	mov.b32 	%r183, %f170;
	shfl.sync.down.b32	%r184|%p29, %r183, 1, 31, -1;
	mov.b32 	%f171, %r184;
	add.f32 	%f172, %f170, %f171;
	mul.f32 	%f173, %f60, %f172;
	max.f32 	%f174, %f544, %f173;
	selp.f32 	%f544, %f174, %f544, %p24;
	add.s32 	%r286, %r286, 1;
	setp.ne.s32 	%p30, %r286, %r35;
	@%p30 bra 	$L__BB0_13;
	mov.b32 	%r292, %f544;
$L__BB0_29:
	shfl.sync.idx.b32	%r185|%p31, %r292, 0, 31, -1;
	mov.b32 	%f175, %r185;
	max.f32 	%f543, %f543, %f175;
	bar.sync 	0;
	add.s32 	%r284, %r284, 1;
	add.s32 	%r283, %r283, -64;
	setp.ne.s32 	%p32, %r284, %r18;
	@%p32 bra 	$L__BB0_8;
	mov.u32 	%r187, shmem;
	add.s32 	%r53, %r187, %r8;
	mov.b32 	%r188, %f543;
	shfl.sync.idx.b32	%r189|%p33, %r188, 0, 31, -1;
	mov.b32 	%f19, %r189;
	mov.f32 	%f557, 0f00000000;
	st.local.v4.f32 	[%rd4], {%f557, %f557, %f557, %f557};
	st.local.v4.f32 	[%rd4+16], {%f557, %f557, %f557, %f557};
	st.local.v4.f32 	[%rd4+32], {%f557, %f557, %f557, %f557};
	st.local.v4.f32 	[%rd4+48], {%f557, %f557, %f557, %f557};
	st.local.v4.f32 	[%rd4+64], {%f557, %f557, %f557, %f557};
	st.local.v4.f32 	[%rd4+80], {%f557, %f557, %f557, %f557};
	st.local.v4.f32 	[%rd4+96], {%f557, %f557, %f557, %f557};
	st.local.v4.f32 	[%rd4+112], {%f557, %f557, %f557, %f557};
	st.local.v4.f32 	[%rd4+128], {%f557, %f557, %f557, %f557};
	st.local.v4.f32 	[%rd4+144], {%f557, %f557, %f557, %f557};
	st.local.v4.f32 	[%rd4+160], {%f557, %f557, %f557, %f557};
	st.local.v4.f32 	[%rd4+176], {%f557, %f557, %f557, %f557};
	st.local.v4.f32 	[%rd4+192], {%f557, %f557, %f557, %f557};
	st.local.v4.f32 	[%rd4+208], {%f557, %f557, %f557, %f557};
	st.local.v4.f32 	[%rd4+224], {%f557, %f557, %f557, %f557};
	st.local.v4.f32 	[%rd4+240], {%f557, %f557, %f557, %f557};
	st.local.v4.f32 	[%rd4+256], {%f557, %f557, %f557, %f557};
	st.local.v4.f32 	[%rd4+272], {%f557, %f557, %f557, %f557};
	st.local.v4.f32 	[%rd4+288], {%f557, %f557, %f557, %f557};
	st.local.v4.f32 	[%rd4+304], {%f557, %f557, %f557, %f557};
	st.local.v4.f32 	[%rd4+320], {%f557, %f557, %f557, %f557};
	st.local.v4.f32 	[%rd4+336], {%f557, %f557, %f557, %f557};
	st.local.v4.f32 	[%rd4+352], {%f557, %f557, %f557, %f557};
	st.local.v4.f32 	[%rd4+368], {%f557, %f557, %f557, %f557};
	st.local.v4.f32 	[%rd4+384], {%f557, %f557, %f557, %f557};
	st.local.v4.f32 	[%rd4+400], {%f557, %f557, %f557, %f557};
	st.local.v4.f32 	[%rd4+416], {%f557, %f557, %f557, %f557};
	st.local.v4.f32 	[%rd4+432], {%f557, %f557, %f557, %f557};
	st.local.v4.f32 	[%rd4+448], {%f557, %f557, %f557, %f557};
	st.local.v4.f32 	[%rd4+464], {%f557, %f557, %f557, %f557};
	st.local.v4.f32 	[%rd4+480], {%f557, %f557, %f557, %f557};
	st.local.v4.f32 	[%rd4+496], {%f557, %f557, %f557, %f557};
	and.b32  	%r54, %r126, 15;
	and.b32  	%r55, %r126, 7;
	and.b32  	%r56, %r126, 2147483632;
	and.b32  	%r57, %r126, 3;
	mov.b32 	%r294, 0;
	mov.u32 	%r293, %r128;
$L__BB0_31:
	min.s32 	%r190, %r293, 64;
	max.s32 	%r60, %r190, 1;
	shl.b32 	%r61, %r294, 6;
	sub.s32 	%r62, %r128, %r61;
	min.s32 	%r191, %r62, 64;
	mul.lo.s32 	%r63, %r191, %r126;
	setp.ge.s32 	%p34, %r1, %r63;
	@%p34 bra 	$L__BB0_34;
	add.s32 	%r192, %r61, %r6;
	mul.lo.s32 	%r64, %r192, %r126;
	mov.u32 	%r295, %r1;
$L__BB0_33:
	ld.param.u64 	%rd86, [_Z22flash_attn_warp_kernelPKfS0_S0_Pfiiiifi_param_2];
	add.s32 	%r193, %r64, %r295;
	mul.wide.s32 	%rd48, %r193, 4;
	add.s64 	%rd49, %rd1, %rd48;
	ld.global.f32 	%f177, [%rd49];
	shl.b32 	%r194, %r295, 2;
	mov.u32 	%r195, shmem;
	add.s32 	%r196, %r195, %r194;
	st.shared.f32 	[%r196], %f177;
	cvta.to.global.u64 	%rd50, %rd86;
	add.s64 	%rd51, %rd50, %rd48;
	ld.global.f32 	%f178, [%rd51];
	add.s32 	%r197, %r196, %r8;
	st.shared.f32 	[%r197], %f178;
	add.s32 	%r295, %r295, %r19;
	setp.lt.s32 	%p35, %r295, %r63;
	@%p35 bra 	$L__BB0_33;
$L__BB0_34:
	bar.sync 	0;
	setp.lt.s32 	%p36, %r62, 1;
	@%p36 bra 	$L__BB0_84;
	setp.gt.s32 	%p37, %r126, 0;
	@%p37 bra 	$L__BB0_40;
	mov.b32 	%r306, 0;
$L__BB0_37:
	setp.ge.s32 	%p38, %r2, %r126;
	mul.lo.s32 	%r89, %r306, %r126;
	mov.f32 	%f572, 0f00000000;
	@%p38 bra 	$L__BB0_81;
	setp.lt.u32 	%p39, %r20, 480;
	mov.f32 	%f572, 0f00000000;
	mov.u32 	%r312, %r2;
	@%p39 bra 	$L__BB0_71;
	and.b32  	%r199, %r1, 31;
	mul.wide.u32 	%rd52, %r199, 4;
	add.s64 	%rd53, %rd52, %rd3;
	add.s64 	%rd87, %rd53, 1024;
	shr.u32 	%r200, %r20, 5;
	add.s32 	%r201, %r200, 1;
	and.b32  	%r202, %r201, 268435440;
	neg.s32 	%r311, %r202;
	add.s32 	%r203, %r2, %r89;
	shl.b32 	%r204, %r203, 2;
	mov.u32 	%r205, shmem;
	add.s32 	%r206, %r205, %r204;
	add.s32 	%r310, %r206, 1024;
	mov.f32 	%f572, 0f00000000;
	mov.u32 	%r312, %r2;
	bra.uni 	$L__BB0_70;
$L__BB0_40:
	mov.b32 	%r296, 0;
$L__BB0_41:
	setp.lt.s32 	%p55, %r2, %r126;
	mul.lo.s32 	%r68, %r296, %r126;
	mov.f32 	%f556, 0f00000000;
	@%p55 bra 	$L__BB0_57;
$L__BB0_42:
	setp.ne.s32 	%p65, %r2, 0;
	mov.b32 	%r249, %f556;
	shfl.sync.down.b32	%r250|%p66, %r249, 16, 31, -1;
	mov.b32 	%f378, %r250;
	add.f32 	%f379, %f556, %f378;
	mov.b32 	%r251, %f379;
	shfl.sync.down.b32	%r252|%p67, %r251, 8, 31, -1;
	mov.b32 	%f380, %r252;
	add.f32 	%f381, %f379, %f380;
	mov.b32 	%r253, %f381;
	shfl.sync.down.b32	%r254|%p68, %r253, 4, 31, -1;
	mov.b32 	%f382, %r254;
	add.f32 	%f383, %f381, %f382;
	mov.b32 	%r255, %f383;
	shfl.sync.down.b32	%r256|%p69, %r255, 2, 31, -1;
	mov.b32 	%f384, %r256;
	add.f32 	%f385, %f383, %f384;
	mov.b32 	%r257, %f385;
	shfl.sync.down.b32	%r258|%p70, %r257, 1, 31, -1;
	mov.b32 	%f386, %r258;
	add.f32 	%f25, %f385, %f386;
	@%p65 bra 	$L__BB0_56;
	setp.lt.u32 	%p71, %r126, 16;
	mul.f32 	%f387, %f60, %f25;
	sub.f32 	%f388, %f387, %f19;
	mul.f32 	%f389, %f388, 0f3FB8AA3B;
	ex2.approx.f32 	%f26, %f389;
	mov.b32 	%r301, 0;
	@%p71 bra 	$L__BB0_46;
	mov.b32 	%r299, 0;
$L__BB0_45:
	.pragma "nounroll";
	add.s32 	%r261, %r299, %r68;
	shl.b32 	%r262, %r261, 2;
	add.s32 	%r263, %r53, %r262;
	ld.shared.f32 	%f390, [%r263];
	mul.wide.u32 	%rd66, %r299, 4;
	add.s64 	%rd67, %rd4, %rd66;
	ld.local.v4.f32 	{%f391, %f392, %f393, %f394}, [%rd67];
	fma.rn.f32 	%f395, %f26, %f390, %f391;
	ld.shared.f32 	%f396, [%r263+4];
	fma.rn.f32 	%f397, %f26, %f396, %f392;
	ld.shared.f32 	%f398, [%r263+8];
	fma.rn.f32 	%f399, %f26, %f398, %f393;
	ld.shared.f32 	%f400, [%r263+12];
	fma.rn.f32 	%f401, %f26, %f400, %f394;
	st.local.v4.f32 	[%rd67], {%f395, %f397, %f399, %f401};
	ld.shared.f32 	%f402, [%r263+16];
	ld.local.v4.f32 	{%f403, %f404, %f405, %f406}, [%rd67+16];
	fma.rn.f32 	%f407, %f26, %f402, %f403;
	ld.shared.f32 	%f408, [%r263+20];
	fma.rn.f32 	%f409, %f26, %f408, %f404;
	ld.shared.f32 	%f410, [%r263+24];
	fma.rn.f32 	%f411, %f26, %f410, %f405;
	ld.shared.f32 	%f412, [%r263+28];
	fma.rn.f32 	%f413, %f26, %f412, %f406;
	st.local.v4.f32 	[%rd67+16], {%f407, %f409, %f411, %f413};
	ld.shared.f32 	%f414, [%r263+32];
	ld.local.v4.f32 	{%f415, %f416, %f417, %f418}, [%rd67+32];
	fma.rn.f32 	%f419, %f26, %f414, %f415;
	ld.shared.f32 	%f420, [%r263+36];
	fma.rn.f32 	%f421, %f26, %f420, %f416;
	ld.shared.f32 	%f422, [%r263+40];
	fma.rn.f32 	%f423, %f26, %f422, %f417;
	ld.shared.f32 	%f424, [%r263+44];
	fma.rn.f32 	%f425, %f26, %f424, %f418;
	st.local.v4.f32 	[%rd67+32], {%f419, %f421, %f423, %f425};
	ld.shared.f32 	%f426, [%r263+48];
	ld.local.v4.f32 	{%f427, %f428, %f429, %f430}, [%rd67+48];
	fma.rn.f32 	%f431, %f26, %f426, %f427;
	ld.shared.f32 	%f432, [%r263+52];
	fma.rn.f32 	%f433, %f26, %f432, %f428;
	ld.shared.f32 	%f434, [%r263+56];
	fma.rn.f32 	%f435, %f26, %f434, %f429;
	ld.shared.f32 	%f436, [%r263+60];
	fma.rn.f32 	%f437, %f26, %f436, %f430;
	st.local.v4.f32 	[%rd67+48], {%f431, %f433, %f435, %f437};
	add.s32 	%r299, %r299, 16;
	setp.eq.s32 	%p72, %r299, %r56;
	mov.u32 	%r301, %r56;
	@%p72 bra 	$L__BB0_46;
	bra.uni 	$L__BB0_45;
$L__BB0_46:
	add.f32 	%f557, %f557, %f26;
	setp.eq.s32 	%p73, %r54, 0;
	@%p73 bra 	$L__BB0_56;
	add.s32 	%r264, %r54, -1;
	setp.lt.u32 	%p74, %r264, 7;
	@%p74 bra 	$L__BB0_49;
	add.s32 	%r265, %r301, %r68;
	shl.b32 	%r266, %r265, 2;
	add.s32 	%r267, %r53, %r266;
	ld.shared.f32 	%f438, [%r267];
	mul.wide.u32 	%rd68, %r301, 4;
	add.s64 	%rd69, %rd4, %rd68;
	ld.local.f32 	%f439, [%rd69];
	fma.rn.f32 	%f440, %f26, %f438, %f439;
	st.local.f32 	[%rd69], %f440;
	ld.shared.f32 	%f441, [%r267+4];
	ld.local.f32 	%f442, [%rd69+4];
	fma.rn.f32 	%f443, %f26, %f441, %f442;
	st.local.f32 	[%rd69+4], %f443;
	ld.shared.f32 	%f444, [%r267+8];
	ld.local.f32 	%f445, [%rd69+8];
	fma.rn.f32 	%f446, %f26, %f444, %f445;
	st.local.f32 	[%rd69+8], %f446;
	ld.shared.f32 	%f447, [%r267+12];
	ld.local.f32 	%f448, [%rd69+12];
	fma.rn.f32 	%f449, %f26, %f447, %f448;
	st.local.f32 	[%rd69+12], %f449;
	ld.shared.f32 	%f450, [%r267+16];
	ld.local.f32 	%f451, [%rd69+16];
	fma.rn.f32 	%f452, %f26, %f450, %f451;
	st.local.f32 	[%rd69+16], %f452;
	ld.shared.f32 	%f453, [%r267+20];
	ld.local.f32 	%f454, [%rd69+20];
	fma.rn.f32 	%f455, %f26, %f453, %f454;
	st.local.f32 	[%rd69+20], %f455;
	ld.shared.f32 	%f456, [%r267+24];
	ld.local.f32 	%f457, [%rd69+24];
	fma.rn.f32 	%f458, %f26, %f456, %f457;
	st.local.f32 	[%rd69+24], %f458;
	ld.shared.f32 	%f459, [%r267+28];
	ld.local.f32 	%f460, [%rd69+28];
	fma.rn.f32 	%f461, %f26, %f459, %f460;
	st.local.f32 	[%rd69+28], %f461;
	add.s32 	%r301, %r301, 8;
$L__BB0_49:
	setp.eq.s32 	%p75, %r55, 0;
	@%p75 bra 	$L__BB0_56;
	add.s32 	%r268, %r55, -1;
	setp.lt.u32 	%p76, %r268, 3;
	@%p76 bra 	$L__BB0_52;
	add.s32 	%r269, %r301, %r68;
	shl.b32 	%r270, %r269, 2;
	add.s32 	%r271, %r53, %r270;
	ld.shared.f32 	%f462, [%r271];
	mul.wide.u32 	%rd70, %r301, 4;
	add.s64 	%rd71, %rd4, %rd70;
	ld.local.f32 	%f463, [%rd71];
	fma.rn.f32 	%f464, %f26, %f462, %f463;
	st.local.f32 	[%rd71], %f464;
	ld.shared.f32 	%f465, [%r271+4];
	ld.local.f32 	%f466, [%rd71+4];
	fma.rn.f32 	%f467, %f26, %f465, %f466;
	st.local.f32 	[%rd71+4], %f467;
	ld.shared.f32 	%f468, [%r271+8];
	ld.local.f32 	%f469, [%rd71+8];
	fma.rn.f32 	%f470, %f26, %f468, %f469;
	st.local.f32 	[%rd71+8], %f470;
	ld.shared.f32 	%f471, [%r271+12];
	ld.local.f32 	%f472, [%rd71+12];
	fma.rn.f32 	%f473, %f26, %f471, %f472;
	st.local.f32 	[%rd71+12], %f473;
	add.s32 	%r301, %r301, 4;
$L__BB0_52:
	setp.eq.s32 	%p77, %r57, 0;
	@%p77 bra 	$L__BB0_56;
	setp.eq.s32 	%p78, %r57, 1;
	add.s32 	%r272, %r301, %r68;
	shl.b32 	%r273, %r272, 2;
	add.s32 	%r81, %r53, %r273;
	ld.shared.f32 	%f474, [%r81];
	mul.wide.u32 	%rd72, %r301, 4;
	add.s64 	%rd8, %rd4, %rd72;
	ld.local.f32 	%f475, [%rd8];
	fma.rn.f32 	%f476, %f26, %f474, %f475;
	st.local.f32 	[%rd8], %f476;
	@%p78 bra 	$L__BB0_56;
	setp.eq.s32 	%p79, %r57, 2;
	ld.shared.f32 	%f477, [%r81+4];
	ld.local.f32 	%f478, [%rd8+4];
	fma.rn.f32 	%f479, %f26, %f477, %f478;
	st.local.f32 	[%rd8+4], %f479;
	@%p79 bra 	$L__BB0_56;
	ld.shared.f32 	%f480, [%r81+8];
	ld.local.f32 	%f481, [%rd8+8];
	fma.rn.f32 	%f482, %f26, %f480, %f481;
	st.local.f32 	[%rd8+8], %f482;
$L__BB0_56:
	add.s32 	%r296, %r296, 1;
	setp.eq.s32 	%p80, %r296, %r60;
	@%p80 bra 	$L__BB0_84;
	bra.uni 	$L__BB0_41;
$L__BB0_57:
	setp.lt.u32 	%p56, %r20, 480;
	mov.f32 	%f556, 0f00000000;
	mov.u32 	%r303, %r2;
	@%p56 bra 	$L__BB0_60;
	mov.b32 	%r298, 0;
	mov.f32 	%f556, 0f00000000;
	mov.u32 	%r303, %r2;
$L__BB0_59:
	.pragma "nounroll";
	mul.wide.u32 	%rd59, %r303, 4;
	add.s64 	%rd60, %rd3, %rd59;
	ld.local.f32 	%f289, [%rd60];
	add.s32 	%r232, %r303, %r68;
	shl.b32 	%r233, %r232, 2;
	mov.u32 	%r234, shmem;
	add.s32 	%r235, %r234, %r233;
	ld.shared.f32 	%f290, [%r235];
	fma.rn.f32 	%f291, %f289, %f290, %f556;
	ld.local.f32 	%f292, [%rd60+128];
	ld.shared.f32 	%f293, [%r235+128];
	fma.rn.f32 	%f294, %f292, %f293, %f291;
	ld.local.f32 	%f295, [%rd60+256];
	ld.shared.f32 	%f296, [%r235+256];
	fma.rn.f32 	%f297, %f295, %f296, %f294;
	ld.local.f32 	%f298, [%rd60+384];
	ld.shared.f32 	%f299, [%r235+384];
	fma.rn.f32 	%f300, %f298, %f299, %f297;
	ld.local.f32 	%f301, [%rd60+512];
	ld.shared.f32 	%f302, [%r235+512];
	fma.rn.f32 	%f303, %f301, %f302, %f300;
	ld.local.f32 	%f304, [%rd60+640];
	ld.shared.f32 	%f305, [%r235+640];
	fma.rn.f32 	%f306, %f304, %f305, %f303;
	ld.local.f32 	%f307, [%rd60+768];
	ld.shared.f32 	%f308, [%r235+768];
	fma.rn.f32 	%f309, %f307, %f308, %f306;
	ld.local.f32 	%f310, [%rd60+896];
	ld.shared.f32 	%f311, [%r235+896];
	fma.rn.f32 	%f312, %f310, %f311, %f309;
	ld.local.f32 	%f313, [%rd60+1024];
	ld.shared.f32 	%f314, [%r235+1024];
	fma.rn.f32 	%f315, %f313, %f314, %f312;
	ld.local.f32 	%f316, [%rd60+1152];
	ld.shared.f32 	%f317, [%r235+1152];
	fma.rn.f32 	%f318, %f316, %f317, %f315;
	ld.local.f32 	%f319, [%rd60+1280];
	ld.shared.f32 	%f320, [%r235+1280];
	fma.rn.f32 	%f321, %f319, %f320, %f318;
	ld.local.f32 	%f322, [%rd60+1408];
	ld.shared.f32 	%f323, [%r235+1408];
	fma.rn.f32 	%f324, %f322, %f323, %f321;
	ld.local.f32 	%f325, [%rd60+1536];
	ld.shared.f32 	%f326, [%r235+1536];
	fma.rn.f32 	%f327, %f325, %f326, %f324;
	ld.local.f32 	%f328, [%rd60+1664];
	ld.shared.f32 	%f329, [%r235+1664];
	fma.rn.f32 	%f330, %f328, %f329, %f327;
	ld.local.f32 	%f331, [%rd60+1792];
	ld.shared.f32 	%f332, [%r235+1792];
	fma.rn.f32 	%f333, %f331, %f332, %f330;
	ld.local.f32 	%f334, [%rd60+1920];
	ld.shared.f32 	%f335, [%r235+1920];
	fma.rn.f32 	%f556, %f334, %f335, %f333;
	add.s32 	%r303, %r303, 512;
	add.s32 	%r298, %r298, 16;
	setp.eq.s32 	%p57, %r298, %r25;
	@%p57 bra 	$L__BB0_60;
	bra.uni 	$L__BB0_59;
$L__BB0_60:
	setp.eq.s32 	%p58, %r21, 0;
	@%p58 bra 	$L__BB0_42;
	add.s32 	%r236, %r21, -1;
	setp.lt.u32 	%p59, %r236, 7;
	@%p59 bra 	$L__BB0_63;
	mul.wide.u32 	%rd61, %r303, 4;
	add.s64 	%rd62, %rd3, %rd61;
	ld.local.f32 	%f337, [%rd62];
	add.s32 	%r237, %r303, %r68;
	shl.b32 	%r238, %r237, 2;
	mov.u32 	%r239, shmem;
	add.s32 	%r240, %r239, %r238;
	ld.shared.f32 	%f338, [%r240];
	fma.rn.f32 	%f339, %f337, %f338, %f556;
	ld.local.f32 	%f340, [%rd62+128];
	ld.shared.f32 	%f341, [%r240+128];
	fma.rn.f32 	%f342, %f340, %f341, %f339;
	ld.local.f32 	%f343, [%rd62+256];
	ld.shared.f32 	%f344, [%r240+256];
	fma.rn.f32 	%f345, %f343, %f344, %f342;
	ld.local.f32 	%f346, [%rd62+384];
	ld.shared.f32 	%f347, [%r240+384];
	fma.rn.f32 	%f348, %f346, %f347, %f345;
	ld.local.f32 	%f349, [%rd62+512];
	ld.shared.f32 	%f350, [%r240+512];
	fma.rn.f32 	%f351, %f349, %f350, %f348;
	ld.local.f32 	%f352, [%rd62+640];
	ld.shared.f32 	%f353, [%r240+640];
	fma.rn.f32 	%f354, %f352, %f353, %f351;
	ld.local.f32 	%f355, [%rd62+768];
	ld.shared.f32 	%f356, [%r240+768];
	fma.rn.f32 	%f357, %f355, %f356, %f354;
	ld.local.f32 	%f358, [%rd62+896];
	ld.shared.f32 	%f359, [%r240+896];
	fma.rn.f32 	%f556, %f358, %f359, %f357;
	add.s32 	%r303, %r303, 256;
$L__BB0_63:
	setp.eq.s32 	%p60, %r23, 0;
	@%p60 bra 	$L__BB0_42;
	add.s32 	%r241, %r23, -1;
	setp.lt.u32 	%p61, %r241, 3;
	@%p61 bra 	$L__BB0_66;
	mul.wide.u32 	%rd63, %r303, 4;
	add.s64 	%rd64, %rd3, %rd63;
	ld.local.f32 	%f361, [%rd64];
	add.s32 	%r242, %r303, %r68;
	shl.b32 	%r243, %r242, 2;
	mov.u32 	%r244, shmem;
	add.s32 	%r245, %r244, %r243;
	ld.shared.f32 	%f362, [%r245];
	fma.rn.f32 	%f363, %f361, %f362, %f556;
	ld.local.f32 	%f364, [%rd64+128];
	ld.shared.f32 	%f365, [%r245+128];
	fma.rn.f32 	%f366, %f364, %f365, %f363;
	ld.local.f32 	%f367, [%rd64+256];
	ld.shared.f32 	%f368, [%r245+256];
	fma.rn.f32 	%f369, %f367, %f368, %f366;
	ld.local.f32 	%f370, [%rd64+384];
	ld.shared.f32 	%f371, [%r245+384];
	fma.rn.f32 	%f556, %f370, %f371, %f369;
	add.s32 	%r303, %r303, 128;
$L__BB0_66:
	setp.eq.s32 	%p62, %r26, 0;
	@%p62 bra 	$L__BB0_42;
	setp.eq.s32 	%p63, %r26, 1;
	mul.wide.u32 	%rd65, %r303, 4;
	add.s64 	%rd9, %rd3, %rd65;
	ld.local.f32 	%f372, [%rd9];
	add.s32 	%r246, %r303, %r68;
	shl.b32 	%r247, %r246, 2;
	mov.u32 	%r248, shmem;
	add.s32 	%r87, %r248, %r247;
	ld.shared.f32 	%f373, [%r87];
	fma.rn.f32 	%f556, %f372, %f373, %f556;
	@%p63 bra 	$L__BB0_42;
	setp.eq.s32 	%p64, %r26, 2;
	ld.local.f32 	%f374, [%rd9+128];
	ld.shared.f32 	%f375, [%r87+128];
	fma.rn.f32 	%f556, %f374, %f375, %f556;
	@%p64 bra 	$L__BB0_42;
	ld.local.f32 	%f376, [%rd9+256];
	ld.shared.f32 	%f377, [%r87+256];
	fma.rn.f32 	%f556, %f376, %f377, %f556;
	bra.uni 	$L__BB0_42;
$L__BB0_70:
	.pragma "nounroll";
	ld.local.f32 	%f183, [%rd87+-1024];
	ld.shared.f32 	%f184, [%r310+-1024];
	fma.rn.f32 	%f185, %f183, %f184, %f572;
	ld.local.f32 	%f186, [%rd87+-896];
	ld.shared.f32 	%f187, [%r310+-896];
	fma.rn.f32 	%f188, %f186, %f187, %f185;
	ld.local.f32 	%f189, [%rd87+-768];
	ld.shared.f32 	%f190, [%r310+-768];
	fma.rn.f32 	%f191, %f189, %f190, %f188;
	ld.local.f32 	%f192, [%rd87+-640];
	ld.shared.f32 	%f193, [%r310+-640];
	fma.rn.f32 	%f194, %f192, %f193, %f191;
	ld.local.f32 	%f195, [%rd87+-512];
	ld.shared.f32 	%f196, [%r310+-512];
	fma.rn.f32 	%f197, %f195, %f196, %f194;
	ld.local.f32 	%f198, [%rd87+-384];
	ld.shared.f32 	%f199, [%r310+-384];
	fma.rn.f32 	%f200, %f198, %f199, %f197;
	ld.local.f32 	%f201, [%rd87+-256];
	ld.shared.f32 	%f202, [%r310+-256];
	fma.rn.f32 	%f203, %f201, %f202, %f200;
	ld.local.f32 	%f204, [%rd87+-128];
	ld.shared.f32 	%f205, [%r310+-128];
	fma.rn.f32 	%f206, %f204, %f205, %f203;
	ld.local.f32 	%f207, [%rd87];
	ld.shared.f32 	%f208, [%r310];
	fma.rn.f32 	%f209, %f207, %f208, %f206;
	ld.local.f32 	%f210, [%rd87+128];
	ld.shared.f32 	%f211, [%r310+128];
	fma.rn.f32 	%f212, %f210, %f211, %f209;
	ld.local.f32 	%f213, [%rd87+256];
	ld.shared.f32 	%f214, [%r310+256];
	fma.rn.f32 	%f215, %f213, %f214, %f212;
	ld.local.f32 	%f216, [%rd87+384];
	ld.shared.f32 	%f217, [%r310+384];
	fma.rn.f32 	%f218, %f216, %f217, %f215;
	ld.local.f32 	%f219, [%rd87+512];
	ld.shared.f32 	%f220, [%r310+512];
	fma.rn.f32 	%f221, %f219, %f220, %f218;
	ld.local.f32 	%f222, [%rd87+640];
	ld.shared.f32 	%f223, [%r310+640];
	fma.rn.f32 	%f224, %f222, %f223, %f221;
	ld.local.f32 	%f225, [%rd87+768];
	ld.shared.f32 	%f226, [%r310+768];
	fma.rn.f32 	%f227, %f225, %f226, %f224;
	ld.local.f32 	%f228, [%rd87+896];
	ld.shared.f32 	%f229, [%r310+896];
	fma.rn.f32 	%f572, %f228, %f229, %f227;
	add.s32 	%r312, %r312, 512;
	add.s32 	%r311, %r311, 16;
	add.s64 	%rd87, %rd87, 2048;
	add.s32 	%r310, %r310, 2048;
	setp.eq.s32 	%p40, %r311, 0;
	@%p40 bra 	$L__BB0_71;
	bra.uni 	$L__BB0_70;
$L__BB0_71:
	setp.eq.s32 	%p41, %r21, 0;
	@%p41 bra 	$L__BB0_81;
	add.s32 	%r207, %r21, -1;
	setp.lt.u32 	%p42, %r207, 7;
	@%p42 bra 	$L__BB0_74;
	mul.wide.u32 	%rd54, %r312, 4;
	add.s64 	%rd55, %rd3, %rd54;
	ld.local.f32 	%f231, [%rd55];
	add.s32 	%r208, %r312, %r89;
	shl.b32 	%r209, %r208, 2;
	mov.u32 	%r210, shmem;
	add.s32 	%r211, %r210, %r209;
	ld.shared.f32 	%f232, [%r211];
	fma.rn.f32 	%f233, %f231, %f232, %f572;
	ld.local.f32 	%f234, [%rd55+128];
	ld.shared.f32 	%f235, [%r211+128];
	fma.rn.f32 	%f236, %f234, %f235, %f233;
	ld.local.f32 	%f237, [%rd55+256];
	ld.shared.f32 	%f238, [%r211+256];
	fma.rn.f32 	%f239, %f237, %f238, %f236;
	ld.local.f32 	%f240, [%rd55+384];
	ld.shared.f32 	%f241, [%r211+384];
	fma.rn.f32 	%f242, %f240, %f241, %f239;
	ld.local.f32 	%f243, [%rd55+512];
	ld.shared.f32 	%f244, [%r211+512];
	fma.rn.f32 	%f245, %f243, %f244, %f242;
	ld.local.f32 	%f246, [%rd55+640];
	ld.shared.f32 	%f247, [%r211+640];
	fma.rn.f32 	%f248, %f246, %f247, %f245;
	ld.local.f32 	%f249, [%rd55+768];
	ld.shared.f32 	%f250, [%r211+768];
	fma.rn.f32 	%f251, %f249, %f250, %f248;
	ld.local.f32 	%f252, [%rd55+896];
	ld.shared.f32 	%f253, [%r211+896];
	fma.rn.f32 	%f572, %f252, %f253, %f251;
	add.s32 	%r312, %r312, 256;
$L__BB0_74:
	setp.eq.s32 	%p43, %r23, 0;
	@%p43 bra 	$L__BB0_81;
	add.s32 	%r212, %r23, -1;
	setp.lt.u32 	%p44, %r212, 3;
	@%p44 bra 	$L__BB0_77;
	mul.wide.u32 	%rd56, %r312, 4;
	add.s64 	%rd57, %rd3, %rd56;
	ld.local.f32 	%f255, [%rd57];
	add.s32 	%r213, %r312, %r89;
	shl.b32 	%r214, %r213, 2;
	mov.u32 	%r215, shmem;
	add.s32 	%r216, %r215, %r214;
	ld.shared.f32 	%f256, [%r216];
	fma.rn.f32 	%f257, %f255, %f256, %f572;
	ld.local.f32 	%f258, [%rd57+128];
	ld.shared.f32 	%f259, [%r216+128];
	fma.rn.f32 	%f260, %f258, %f259, %f257;
	ld.local.f32 	%f261, [%rd57+256];
	ld.shared.f32 	%f262, [%r216+256];
	fma.rn.f32 	%f263, %f261, %f262, %f260;
	ld.local.f32 	%f264, [%rd57+384];
	ld.shared.f32 	%f265, [%r216+384];
	fma.rn.f32 	%f572, %f264, %f265, %f263;
	add.s32 	%r312, %r312, 128;
$L__BB0_77:
	setp.eq.s32 	%p45, %r26, 0;
	@%p45 bra 	$L__BB0_81;
	setp.eq.s32 	%p46, %r26, 1;
	mul.wide.u32 	%rd58, %r312, 4;
	add.s64 	%rd11, %rd3, %rd58;
	ld.local.f32 	%f266, [%rd11];
	add.s32 	%r217, %r312, %r89;
	shl.b32 	%r218, %r217, 2;
	mov.u32 	%r219, shmem;
	add.s32 	%r97, %r219, %r218;
	ld.shared.f32 	%f267, [%r97];
	fma.rn.f32 	%f572, %f266, %f267, %f572;
	@%p46 bra 	$L__BB0_81;
	setp.eq.s32 	%p47, %r26, 2;
	ld.local.f32 	%f268, [%rd11+128];
	ld.shared.f32 	%f269, [%r97+128];
	fma.rn.f32 	%f572, %f268, %f269, %f572;
	@%p47 bra 	$L__BB0_81;
	ld.local.f32 	%f270, [%rd11+256];
	ld.shared.f32 	%f271, [%r97+256];
	fma.rn.f32 	%f572, %f270, %f271, %f572;
$L__BB0_81:
	setp.ne.s32 	%p48, %r2, 0;
	mov.b32 	%r220, %f572;
	shfl.sync.down.b32	%r221|%p49, %r220, 16, 31, -1;
	mov.b32 	%f272, %r221;
	add.f32 	%f273, %f572, %f272;
	mov.b32 	%r222, %f273;
	shfl.sync.down.b32	%r223|%p50, %r222, 8, 31, -1;
	mov.b32 	%f274, %r223;
	add.f32 	%f275, %f273, %f274;
	mov.b32 	%r224, %f275;
	shfl.sync.down.b32	%r225|%p51, %r224, 4, 31, -1;
	mov.b32 	%f276, %r225;
	add.f32 	%f277, %f275, %f276;
	mov.b32 	%r226, %f277;
	shfl.sync.down.b32	%r227|%p52, %r226, 2, 31, -1;
	mov.b32 	%f278, %r227;
	add.f32 	%f279, %f277, %f278;
	mov.b32 	%r228, %f279;
	shfl.sync.down.b32	%r229|%p53, %r228, 1, 31, -1;
	mov.b32 	%f280, %r229;
	add.f32 	%f55, %f279, %f280;
	@%p48 bra 	$L__BB0_83;
	mul.f32 	%f281, %f60, %f55;
	sub.f32 	%f282, %f281, %f19;
	mul.f32 	%f283, %f282, 0f3FB8AA3B;
	ex2.approx.f32 	%f284, %f283;
	add.f32 	%f557, %f557, %f284;
$L__BB0_83:
	add.s32 	%r306, %r306, 1;
	setp.ne.s32 	%p54, %r306, %r60;
	@%p54 bra 	$L__BB0_37;
$L__BB0_84:
	bar.sync 	0;
	add.s32 	%r294, %r294, 1;
	add.s32 	%r293, %r293, -64;
	setp.ne.s32 	%p81, %r294, %r18;
	@%p81 bra 	$L__BB0_31;
	setp.ne.s32 	%p82, %r2, 0;
	mov.b32 	%r274, %f557;
	shfl.sync.idx.b32	%r107|%p83, %r274, 0, 31, -1;
	@%p82 bra 	$L__BB0_99;
	setp.lt.s32 	%p84, %r126, 1;
	mov.b32 	%f483, %r107;
	setp.gt.f32 	%p85, %f483, 0f00000000;
	rcp.rn.f32 	%f484, %f483;
	selp.f32 	%f59, %f484, 0f00000000, %p85;
	@%p84 bra 	$L__BB0_99;
	setp.lt.u32 	%p86, %r126, 16;
	mov.b32 	%r316, 0;
	@%p86 bra 	$L__BB0_90;
	add.s64 	%rd88, %rd4, 32;
	and.b32  	%r276, %r126, 2147483632;
	neg.s32 	%r314, %r276;
	add.s64 	%rd15, %rd2, 32;
	mov.u32 	%r313, %r7;
$L__BB0_89:
	.pragma "nounroll";
	mul.wide.s32 	%rd73, %r313, 4;
	add.s64 	%rd74, %rd15, %rd73;
	ld.local.v4.f32 	{%f485, %f486, %f487, %f488}, [%rd88+-32];
	mul.f32 	%f489, %f59, %f485;
	st.global.f32 	[%rd74+-32], %f489;
	mul.f32 	%f490, %f59, %f486;
	st.global.f32 	[%rd74+-28], %f490;
	mul.f32 	%f491, %f59, %f487;
	st.global.f32 	[%rd74+-24], %f491;
	mul.f32 	%f492, %f59, %f488;
	st.global.f32 	[%rd74+-20], %f492;
	ld.local.v4.f32 	{%f493, %f494, %f495, %f496}, [%rd88+-16];
	mul.f32 	%f497, %f59, %f493;
	st.global.f32 	[%rd74+-16], %f497;
	mul.f32 	%f498, %f59, %f494;
	st.global.f32 	[%rd74+-12], %f498;
	mul.f32 	%f499, %f59, %f495;
	st.global.f32 	[%rd74+-8], %f499;
	mul.f32 	%f500, %f59, %f496;
	st.global.f32 	[%rd74+-4], %f500;
	ld.local.v4.f32 	{%f501, %f502, %f503, %f504}, [%rd88];
	mul.f32 	%f505, %f59, %f501;
	st.global.f32 	[%rd74], %f505;
	mul.f32 	%f506, %f59, %f502;
	st.global.f32 	[%rd74+4], %f506;
	mul.f32 	%f507, %f59, %f503;
	st.global.f32 	[%rd74+8], %f507;
	mul.f32 	%f508, %f59, %f504;
	st.global.f32 	[%rd74+12], %f508;
	ld.local.v4.f32 	{%f509, %f510, %f511, %f512}, [%rd88+16];
	mul.f32 	%f513, %f59, %f509;
	st.global.f32 	[%rd74+16], %f513;
	mul.f32 	%f514, %f59, %f510;
	st.global.f32 	[%rd74+20], %f514;
	mul.f32 	%f515, %f59, %f511;
	st.global.f32 	[%rd74+24], %f515;
	mul.f32 	%f516, %f59, %f512;
	st.global.f32 	[%rd74+28], %f516;
	add.s32 	%r314, %r314, 16;
	add.s64 	%rd88, %rd88, 64;
	add.s32 	%r313, %r313, 16;
	setp.ne.s32 	%p87, %r314, 0;
	mov.u32 	%r316, %r56;
	@%p87 bra 	$L__BB0_89;
$L__BB0_90:
	setp.eq.s32 	%p88, %r54, 0;
	@%p88 bra 	$L__BB0_99;
	setp.lt.u32 	%p89, %r54, 8;
	@%p89 bra 	$L__BB0_93;
	mul.wide.u32 	%rd75, %r316, 4;
	add.s64 	%rd76, %rd4, %rd75;
	ld.local.f32 	%f517, [%rd76];
	mul.f32 	%f518, %f59, %f517;
	add.s32 	%r277, %r316, %r7;
	mul.wide.s32 	%rd77, %r277, 4;
	add.s64 	%rd78, %rd2, %rd77;
	st.global.f32 	[%rd78], %f518;
	ld.local.f32 	%f519, [%rd76+4];
	mul.f32 	%f520, %f59, %f519;
	st.global.f32 	[%rd78+4], %f520;
	ld.local.f32 	%f521, [%rd76+8];
	mul.f32 	%f522, %f59, %f521;
	st.global.f32 	[%rd78+8], %f522;
	ld.local.f32 	%f523, [%rd76+12];
	mul.f32 	%f524, %f59, %f523;
	st.global.f32 	[%rd78+12], %f524;
	ld.local.f32 	%f525, [%rd76+16];
	mul.f32 	%f526, %f59, %f525;
	st.global.f32 	[%rd78+16], %f526;
	ld.local.f32 	%f527, [%rd76+20];
	mul.f32 	%f528, %f59, %f527;
	st.global.f32 	[%rd78+20], %f528;
	ld.local.f32 	%f529, [%rd76+24];
	mul.f32 	%f530, %f59, %f529;
	st.global.f32 	[%rd78+24], %f530;
	ld.local.f32 	%f531, [%rd76+28];
	mul.f32 	%f532, %f59, %f531;
	st.global.f32 	[%rd78+28], %f532;
	add.s32 	%r316, %r316, 8;
$L__BB0_93:
	setp.eq.s32 	%p90, %r55, 0;
	@%p90 bra 	$L__BB0_99;
	setp.lt.u32 	%p91, %r55, 4;
	@%p91 bra 	$L__BB0_96;
	mul.wide.u32 	%rd79, %r316, 4;
	add.s64 	%rd80, %rd4, %rd79;
	ld.local.f32 	%f533, [%rd80];
	mul.f32 	%f534, %f59, %f533;
	add.s32 	%r278, %r316, %r7;
	mul.wide.s32 	%rd81, %r278, 4;
	add.s64 	%rd82, %rd2, %rd81;
	st.global.f32 	[%rd82], %f534;
	ld.local.f32 	%f535, [%rd80+4];
	mul.f32 	%f536, %f59, %f535;
	st.global.f32 	[%rd82+4], %f536;
	ld.local.f32 	%f537, [%rd80+8];
	mul.f32 	%f538, %f59, %f537;
	st.global.f32 	[%rd82+8], %f538;
	ld.local.f32 	%f539, [%rd80+12];
	mul.f32 	%f540, %f59, %f539;
	st.global.f32 	[%rd82+12], %f540;
	add.s32 	%r316, %r316, 4;
$L__BB0_96:
	setp.eq.s32 	%p92, %r57, 0;
	@%p92 bra 	$L__BB0_99;
	add.s32 	%r319, %r316, %r7;
	mul.wide.u32 	%rd83, %r316, 4;
	add.s64 	%rd89, %rd4, %rd83;
	neg.s32 	%r318, %r57;
$L__BB0_98:
	.pragma "nounroll";
	mul.wide.s32 	%rd84, %r319, 4;
	add.s64 	%rd85, %rd2, %rd84;
	ld.local.f32 	%f541, [%rd89];
	mul.f32 	%f542, %f59, %f541;
	st.global.f32 	[%rd85], %f542;
	add.s32 	%r319, %r319, 1;
	add.s64 	%rd89, %rd89, 4;
	add.s32 	%r318, %r318, 1;
	setp.ne.s32 	%p93, %r318, 0;
	@%p93 bra 	$L__BB0_98;
$L__BB0_99:
	ret;

}
	// .globl	_Z25attention_fallback_kernelPKfS0_S0_Pfiiiif
.visible .entry _Z25attention_fallback_kernelPKfS0_S0_Pfiiiif(
	.param .u64 .ptr .align 1 _Z25attention_fallback_kernelPKfS0_S0_Pfiiiif_param_0,
	.param .u64 .ptr .align 1 _Z25attention_fallback_kernelPKfS0_S0_Pfiiiif_param_1,
	.param .u64 .ptr .align 1 _Z25attention_fallback_kernelPKfS0_S0_Pfiiiif_param_2,
	.param .u64 .ptr .align 1 _Z25attention_fallback_kernelPKfS0_S0_Pfiiiif_param_3,
	.param .u32 _Z25attention_fallback_kernelPKfS0_S0_Pfiiiif_param_4,
	.param .u32 _Z25attention_fallback_kernelPKfS0_S0_Pfiiiif_param_5,
	.param .u32 _Z25attention_fallback_kernelPKfS0_S0_Pfiiiif_param_6,
	.param .u32 _Z25attention_fallback_kernelPKfS0_S0_Pfiiiif_param_7,
	.param .f32 _Z25attention_fallback_kernelPKfS0_S0_Pfiiiif_param_8
)
{
	.reg .pred 	%p<41>;
	.reg .b32 	%r<111>;
	.reg .b32 	%f<332>;
	.reg .b64 	%rd<181>;

	ld.param.u64 	%rd36, [_Z25attention_fallback_kernelPKfS0_S0_Pfiiiif_param_1];
	ld.param.u64 	%rd37, [_Z25attention_fallback_kernelPKfS0_S0_Pfiiiif_param_2];
	ld.param.u32 	%r46, [_Z25attention_fallback_kernelPKfS0_S0_Pfiiiif_param_4];
	ld.param.u32 	%r47, [_Z25attention_fallback_kernelPKfS0_S0_Pfiiiif_param_5];
	ld.param.u32 	%r44, [_Z25attention_fallback_kernelPKfS0_S0_Pfiiiif_param_6];
	ld.param.u32 	%r45, [_Z25attention_fallback_kernelPKfS0_S0_Pfiiiif_param_7];
	ld.param.f32 	%f58, [_Z25attention_fallback_kernelPKfS0_S0_Pfiiiif_param_8];
	cvta.to.global.u64 	%rd1, %rd36;
	cvta.to.global.u64 	%rd2, %rd37;
	mov.u32 	%r48, %ctaid.x;
	mov.u32 	%r49, %ntid.x;
	mul.wide.u32 	%rd38, %r48, %r49;
	mov.u32 	%r50, %tid.x;
	cvt.u64.u32 	%rd39, %r50;
	add.s64 	%rd3, %rd38, %rd39;
	mul.wide.s32 	%rd40, %r47, %r46;
	cvt.s64.s32 	%rd4, %r44;
	mul.lo.s64 	%rd41, %rd40, %rd4;
	cvt.s64.s32 	%rd5, %r45;
	mul.lo.s64 	%rd42, %rd41, %rd5;
	setp.ge.s64 	%p1, %rd3, %rd42;
	@%p1 bra 	$L__BB1_59;
	ld.param.u64 	%rd172, [_Z25attention_fallback_kernelPKfS0_S0_Pfiiiif_param_0];
	cvta.to.global.u64 	%rd6, %rd172;
	or.b64  	%rd43, %rd3, %rd5;
	and.b64  	%rd44, %rd43, -4294967296;
	setp.ne.s64 	%p2, %rd44, 0;
	@%p2 bra 	$L__BB1_3;
	cvt.u32.u64 	%r51, %rd5;
	cvt.u32.u64 	%r52, %rd3;
	div.u32 	%r53, %r52, %r51;
	mul.lo.s32 	%r54, %r53, %r51;
	sub.s32 	%r55, %r52, %r54;
	cvt.u64.u32 	%rd175, %r53;
	cvt.u64.u32 	%rd176, %r55;
	bra.uni 	$L__BB1_4;
$L__BB1_3:
	div.s64 	%rd175, %rd3, %rd5;
	mul.lo.s64 	%rd45, %rd175, %rd5;
	sub.s64 	%rd176, %rd3, %rd45;
$L__BB1_4:
	or.b64  	%rd46, %rd175, %rd4;
	and.b64  	%rd47, %rd46, -4294967296;
	setp.ne.s64 	%p3, %rd47, 0;
	@%p3 bra 	$L__BB1_6;
	cvt.u32.u64 	%r56, %rd4;
	cvt.u32.u64 	%r57, %rd175;
	div.u32 	%r58, %r57, %r56;
	mul.lo.s32 	%r59, %r58, %r56;
	sub.s32 	%r60, %r57, %r59;
	cvt.u64.u32 	%rd177, %r58;
	cvt.u64.u32 	%rd178, %r60;
	bra.uni 	$L__BB1_7;
$L__BB1_6:
	div.s64 	%rd177, %rd175, %rd4;
	mul.lo.s64 	%rd48, %rd177, %rd4;
	sub.s64 	%rd178, %rd175, %rd48;
$L__BB1_7:
	mul.lo.s64 	%rd49, %rd5, %rd4;
	mul.lo.s64 	%rd19, %rd49, %rd177;
	mad.lo.s64 	%rd50, %rd178, %rd5, %rd19;
	shl.b64 	%rd51, %rd50, 2;
	add.s64 	%rd20, %rd6, %rd51;
	setp.lt.s32 	%p4, %r44, 1;
	mov.f32 	%f314, 0f00000000;
	@%p4 bra 	$L__BB1_30;
	setp.lt.s32 	%p5, %r45, 1;
	@%p5 bra 	$L__BB1_24;
	and.b32  	%r1, %r45, 15;
	and.b32  	%r2, %r45, 7;
	and.b32  	%r3, %r45, 3;
	mov.f32 	%f314, 0f00000000;
	mov.b32 	%r95, 0;
	add.s32 	%r65, %r45, -1;
$L__BB1_10:
	setp.lt.u32 	%p10, %r65, 15;
	mul.lo.s32 	%r66, %r95, %r45;
	cvt.u64.u32 	%rd52, %r66;
	add.s64 	%rd21, %rd19, %rd52;
	mov.f32 	%f309, 0f00000000;
	mov.b32 	%r98, 0;
	@%p10 bra 	$L__BB1_13;
	mov.f32 	%f309, 0f00000000;
	mov.b32 	%r96, 0;
$L__BB1_12:
	.pragma "nounroll";
	cvt.u64.u32 	%rd53, %r96;
	mul.wide.u32 	%rd54, %r96, 4;
	add.s64 	%rd55, %rd20, %rd54;
	ld.global.f32 	%f71, [%rd55];
	add.s64 	%rd56, %rd21, %rd53;
	shl.b64 	%rd57, %rd56, 2;
	add.s64 	%rd58, %rd1, %rd57;
	ld.global.f32 	%f72, [%rd58];
	fma.rn.f32 	%f73, %f71, %f72, %f309;
	ld.global.f32 	%f74, [%rd55+4];
	ld.global.f32 	%f75, [%rd58+4];
	fma.rn.f32 	%f76, %f74, %f75, %f73;
	ld.global.f32 	%f77, [%rd55+8];
	ld.global.f32 	%f78, [%rd58+8];
	fma.rn.f32 	%f79, %f77, %f78, %f76;
	ld.global.f32 	%f80, [%rd55+12];
	ld.global.f32 	%f81, [%rd58+12];
	fma.rn.f32 	%f82, %f80, %f81, %f79;
	ld.global.f32 	%f83, [%rd55+16];
	ld.global.f32 	%f84, [%rd58+16];
	fma.rn.f32 	%f85, %f83, %f84, %f82;
	ld.global.f32 	%f86, [%rd55+20];
	ld.global.f32 	%f87, [%rd58+20];
	fma.rn.f32 	%f88, %f86, %f87, %f85;
	ld.global.f32 	%f89, [%rd55+24];
	ld.global.f32 	%f90, [%rd58+24];
	fma.rn.f32 	%f91, %f89, %f90, %f88;
	ld.global.f32 	%f92, [%rd55+28];
	ld.global.f32 	%f93, [%rd58+28];
	fma.rn.f32 	%f94, %f92, %f93, %f91;
	ld.global.f32 	%f95, [%rd55+32];
	ld.global.f32 	%f96, [%rd58+32];
	fma.rn.f32 	%f97, %f95, %f96, %f94;
	ld.global.f32 	%f98, [%rd55+36];
	ld.global.f32 	%f99, [%rd58+36];
	fma.rn.f32 	%f100, %f98, %f99, %f97;
	ld.global.f32 	%f101, [%rd55+40];
	ld.global.f32 	%f102, [%rd58+40];
	fma.rn.f32 	%f103, %f101, %f102, %f100;
	ld.global.f32 	%f104, [%rd55+44];
	ld.global.f32 	%f105, [%rd58+44];
	fma.rn.f32 	%f106, %f104, %f105, %f103;
	ld.global.f32 	%f107, [%rd55+48];
	ld.global.f32 	%f108, [%rd58+48];
	fma.rn.f32 	%f109, %f107, %f108, %f106;
	ld.global.f32 	%f110, [%rd55+52];
	ld.global.f32 	%f111, [%rd58+52];
	fma.rn.f32 	%f112, %f110, %f111, %f109;
	ld.global.f32 	%f113, [%rd55+56];
	ld.global.f32 	%f114, [%rd58+56];
	fma.rn.f32 	%f115, %f113, %f114, %f112;
	ld.global.f32 	%f116, [%rd55+60];
	ld.global.f32 	%f117, [%rd58+60];
	fma.rn.f32 	%f309, %f116, %f117, %f115;
	add.s32 	%r96, %r96, 16;
	and.b32  	%r98, %r45, 2147483632;
	setp.ne.s32 	%p11, %r96, %r98;
	@%p11 bra 	$L__BB1_12;
$L__BB1_13:
	setp.eq.s32 	%p12, %r1, 0;
	@%p12 bra 	$L__BB1_23;
	add.s32 	%r68, %r1, -1;
	setp.lt.u32 	%p13, %r68, 7;
	@%p13 bra 	$L__BB1_16;
	cvt.u64.u32 	%rd59, %r98;
	mul.wide.u32 	%rd60, %r98, 4;
	add.s64 	%rd61, %rd20, %rd60;
	ld.global.f32 	%f119, [%rd61];
	add.s64 	%rd62, %rd21, %rd59;
	shl.b64 	%rd63, %rd62, 2;
	add.s64 	%rd64, %rd1, %rd63;
	ld.global.f32 	%f120, [%rd64];
	fma.rn.f32 	%f121, %f119, %f120, %f309;
	ld.global.f32 	%f122, [%rd61+4];
	ld.global.f32 	%f123, [%rd64+4];
	fma.rn.f32 	%f124, %f122, %f123, %f121;
	ld.global.f32 	%f125, [%rd61+8];
	ld.global.f32 	%f126, [%rd64+8];
	fma.rn.f32 	%f127, %f125, %f126, %f124;
	ld.global.f32 	%f128, [%rd61+12];
	ld.global.f32 	%f129, [%rd64+12];
	fma.rn.f32 	%f130, %f128, %f129, %f127;
	ld.global.f32 	%f131, [%rd61+16];
	ld.global.f32 	%f132, [%rd64+16];
	fma.rn.f32 	%f133, %f131, %f132, %f130;
	ld.global.f32 	%f134, [%rd61+20];
	ld.global.f32 	%f135, [%rd64+20];
	fma.rn.f32 	%f136, %f134, %f135, %f133;
	ld.global.f32 	%f137, [%rd61+24];
	ld.global.f32 	%f138, [%rd64+24];
	fma.rn.f32 	%f139, %f137, %f138, %f136;
	ld.global.f32 	%f140, [%rd61+28];
	ld.global.f32 	%f141, [%rd64+28];
	fma.rn.f32 	%f309, %f140, %f141, %f139;
	add.s32 	%r98, %r98, 8;
$L__BB1_16:
	setp.eq.s32 	%p14, %r2, 0;
	@%p14 bra 	$L__BB1_23;
	add.s32 	%r69, %r2, -1;
	setp.lt.u32 	%p15, %r69, 3;
	@%p15 bra 	$L__BB1_19;
	cvt.u64.u32 	%rd65, %r98;
	mul.wide.u32 	%rd66, %r98, 4;
	add.s64 	%rd67, %rd20, %rd66;
	ld.global.f32 	%f143, [%rd67];
	add.s64 	%rd68, %rd21, %rd65;
	shl.b64 	%rd69, %rd68, 2;
	add.s64 	%rd70, %rd1, %rd69;
	ld.global.f32 	%f144, [%rd70];
	fma.rn.f32 	%f145, %f143, %f144, %f309;
	ld.global.f32 	%f146, [%rd67+4];
	ld.global.f32 	%f147, [%rd70+4];
	fma.rn.f32 	%f148, %f146, %f147, %f145;
	ld.global.f32 	%f149, [%rd67+8];
	ld.global.f32 	%f150, [%rd70+8];
	fma.rn.f32 	%f151, %f149, %f150, %f148;
	ld.global.f32 	%f152, [%rd67+12];
	ld.global.f32 	%f153, [%rd70+12];
	fma.rn.f32 	%f309, %f152, %f153, %f151;
	add.s32 	%r98, %r98, 4;
$L__BB1_19:
	setp.eq.s32 	%p16, %r3, 0;
	@%p16 bra 	$L__BB1_23;
	setp.eq.s32 	%p17, %r3, 1;
	cvt.u64.u32 	%rd71, %r98;
	mul.wide.u32 	%rd72, %r98, 4;
	add.s64 	%rd22, %rd20, %rd72;
	ld.global.f32 	%f154, [%rd22];
	add.s64 	%rd73, %rd21, %rd71;
	shl.b64 	%rd74, %rd73, 2;
	add.s64 	%rd23, %rd1, %rd74;
	ld.global.f32 	%f155, [%rd23];
	fma.rn.f32 	%f309, %f154, %f155, %f309;
	@%p17 bra 	$L__BB1_23;
	setp.eq.s32 	%p18, %r3, 2;
	ld.global.f32 	%f156, [%rd22+4];
	ld.global.f32 	%f157, [%rd23+4];
	fma.rn.f32 	%f309, %f156, %f157, %f309;
	@%p18 bra 	$L__BB1_23;
	ld.global.f32 	%f158, [%rd22+8];
	ld.global.f32 	%f159, [%rd23+8];
	fma.rn.f32 	%f309, %f158, %f159, %f309;
$L__BB1_23:
	mul.f32 	%f160, %f58, %f309;
	mul.f32 	%f161, %f160, 0f3FB8AA3B;
	ex2.approx.f32 	%f162, %f161;
	add.f32 	%f314, %f314, %f162;
	add.s32 	%r95, %r95, 1;
	setp.eq.s32 	%p19, %r95, %r44;
	@%p19 bra 	$L__BB1_30;
	bra.uni 	$L__BB1_10;
$L__BB1_24:
	mul.f32 	%f62, %f58, 0f00000000;
	mul.f32 	%f17, %f62, 0f3FB8AA3B;
	and.b32  	%r14, %r44, 3;
	setp.lt.u32 	%p6, %r44, 4;
	mov.f32 	%f314, 0f00000000;
	@%p6 bra 	$L__BB1_27;
	and.b32  	%r15, %r44, 2147483644;
	ex2.approx.f32 	%f18, %f17;
	mov.b32 	%r100, 0;
	mov.f32 	%f314, 0f00000000;
$L__BB1_26:
	add.f32 	%f64, %f314, %f18;
	add.f32 	%f65, %f64, %f18;
	add.f32 	%f66, %f65, %f18;
	add.f32 	%f314, %f66, %f18;
	add.s32 	%r100, %r100, 4;
	setp.ne.s32 	%p7, %r100, %r15;
	@%p7 bra 	$L__BB1_26;
$L__BB1_27:
	setp.eq.s32 	%p8, %r14, 0;
	@%p8 bra 	$L__BB1_30;
	ex2.approx.f32 	%f23, %f17;
	mov.b32 	%r101, 0;
$L__BB1_29:
	.pragma "nounroll";
	add.f32 	%f314, %f314, %f23;
	add.s32 	%r101, %r101, 1;
	setp.ne.s32 	%p9, %r101, %r14;
	@%p9 bra 	$L__BB1_29;
$L__BB1_30:
	setp.lt.s32 	%p20, %r44, 1;
	setp.gt.f32 	%p21, %f314, 0f00000000;
	selp.f32 	%f27, %f314, 0f3F800000, %p21;
	mov.f32 	%f331, 0f00000000;
	@%p20 bra 	$L__BB1_58;
	setp.lt.s32 	%p22, %r45, 1;
	@%p22 bra 	$L__BB1_47;
	ld.param.u64 	%rd173, [_Z25attention_fallback_kernelPKfS0_S0_Pfiiiif_param_0];
	and.b32  	%r20, %r45, 15;
	and.b32  	%r21, %r45, 7;
	and.b32  	%r22, %r45, 3;
	and.b32  	%r89, %r45, 2147483632;
	neg.s32 	%r23, %r89;
	mad.lo.s64 	%rd142, %rd177, %rd4, %rd178;
	mul.lo.s64 	%rd143, %rd142, %rd5;
	shl.b64 	%rd144, %rd143, 2;
	cvta.to.global.u64 	%rd145, %rd173;
	add.s64 	%rd146, %rd144, %rd145;
	add.s64 	%rd24, %rd146, 32;
	mov.f32 	%f331, 0f00000000;
	mov.b32 	%r102, 0;
$L__BB1_33:
	add.s32 	%r91, %r45, -1;
	setp.lt.u32 	%p31, %r91, 15;
	mul.lo.s32 	%r92, %r102, %r45;
	cvt.u64.u32 	%rd147, %r92;
	add.s64 	%rd25, %rd19, %rd147;
	mov.f32 	%f323, 0f00000000;
	mov.b32 	%r105, 0;
	@%p31 bra 	$L__BB1_36;
	shl.b64 	%rd148, %rd25, 2;
	add.s64 	%rd149, %rd1, %rd148;
	add.s64 	%rd179, %rd149, 32;
	mov.f32 	%f323, 0f00000000;
	mov.u64 	%rd180, %rd24;
	mov.u32 	%r103, %r23;
$L__BB1_35:
	.pragma "nounroll";
	and.b32  	%r105, %r45, 2147483632;
	ld.global.f32 	%f207, [%rd180+-32];
	ld.global.f32 	%f208, [%rd179+-32];
	fma.rn.f32 	%f209, %f207, %f208, %f323;
	ld.global.f32 	%f210, [%rd180+-28];
	ld.global.f32 	%f211, [%rd179+-28];
	fma.rn.f32 	%f212, %f210, %f211, %f209;
	ld.global.f32 	%f213, [%rd180+-24];
	ld.global.f32 	%f214, [%rd179+-24];
	fma.rn.f32 	%f215, %f213, %f214, %f212;
	ld.global.f32 	%f216, [%rd180+-20];
	ld.global.f32 	%f217, [%rd179+-20];
	fma.rn.f32 	%f218, %f216, %f217, %f215;
	ld.global.f32 	%f219, [%rd180+-16];
	ld.global.f32 	%f220, [%rd179+-16];
	fma.rn.f32 	%f221, %f219, %f220, %f218;
	ld.global.f32 	%f222, [%rd180+-12];
	ld.global.f32 	%f223, [%rd179+-12];
	fma.rn.f32 	%f224, %f222, %f223, %f221;
	ld.global.f32 	%f225, [%rd180+-8];
	ld.global.f32 	%f226, [%rd179+-8];
	fma.rn.f32 	%f227, %f225, %f226, %f224;
	ld.global.f32 	%f228, [%rd180+-4];
	ld.global.f32 	%f229, [%rd179+-4];
	fma.rn.f32 	%f230, %f228, %f229, %f227;
	ld.global.f32 	%f231, [%rd180];
	ld.global.f32 	%f232, [%rd179];
	fma.rn.f32 	%f233, %f231, %f232, %f230;
	ld.global.f32 	%f234, [%rd180+4];
	ld.global.f32 	%f235, [%rd179+4];
	fma.rn.f32 	%f236, %f234, %f235, %f233;
	ld.global.f32 	%f237, [%rd180+8];
	ld.global.f32 	%f238, [%rd179+8];
	fma.rn.f32 	%f239, %f237, %f238, %f236;
	ld.global.f32 	%f240, [%rd180+12];
	ld.global.f32 	%f241, [%rd179+12];
	fma.rn.f32 	%f242, %f240, %f241, %f239;
	ld.global.f32 	%f243, [%rd180+16];
	ld.global.f32 	%f244, [%rd179+16];
	fma.rn.f32 	%f245, %f243, %f244, %f242;
	ld.global.f32 	%f246, [%rd180+20];
	ld.global.f32 	%f247, [%rd179+20];
	fma.rn.f32 	%f248, %f246, %f247, %f245;
	ld.global.f32 	%f249, [%rd180+24];
	ld.global.f32 	%f250, [%rd179+24];
	fma.rn.f32 	%f251, %f249, %f250, %f248;
	ld.global.f32 	%f252, [%rd180+28];
	ld.global.f32 	%f253, [%rd179+28];
	fma.rn.f32 	%f323, %f252, %f253, %f251;
	add.s32 	%r103, %r103, 16;
	add.s64 	%rd180, %rd180, 64;
	add.s64 	%rd179, %rd179, 64;
	setp.ne.s32 	%p32, %r103, 0;
	@%p32 bra 	$L__BB1_35;
$L__BB1_36:
	setp.eq.s32 	%p33, %r20, 0;
	@%p33 bra 	$L__BB1_46;
	add.s32 	%r93, %r20, -1;
	setp.lt.u32 	%p34, %r93, 7;
	@%p34 bra 	$L__BB1_39;
	cvt.u64.u32 	%rd150, %r105;
	mul.wide.u32 	%rd151, %r105, 4;
	add.s64 	%rd152, %rd20, %rd151;
	ld.global.f32 	%f255, [%rd152];
	add.s64 	%rd153, %rd25, %rd150;
	shl.b64 	%rd154, %rd153, 2;
	add.s64 	%rd155, %rd1, %rd154;
	ld.global.f32 	%f256, [%rd155];
	fma.rn.f32 	%f257, %f255, %f256, %f323;
	ld.global.f32 	%f258, [%rd152+4];
	ld.global.f32 	%f259, [%rd155+4];
	fma.rn.f32 	%f260, %f258, %f259, %f257;
	ld.global.f32 	%f261, [%rd152+8];
	ld.global.f32 	%f262, [%rd155+8];
	fma.rn.f32 	%f263, %f261, %f262, %f260;
	ld.global.f32 	%f264, [%rd152+12];
	ld.global.f32 	%f265, [%rd155+12];
	fma.rn.f32 	%f266, %f264, %f265, %f263;
	ld.global.f32 	%f267, [%rd152+16];
	ld.global.f32 	%f268, [%rd155+16];
	fma.rn.f32 	%f269, %f267, %f268, %f266;
	ld.global.f32 	%f270, [%rd152+20];
	ld.global.f32 	%f271, [%rd155+20];
	fma.rn.f32 	%f272, %f270, %f271, %f269;
	ld.global.f32 	%f273, [%rd152+24];
	ld.global.f32 	%f274, [%rd155+24];
	fma.rn.f32 	%f275, %f273, %f274, %f272;
	ld.global.f32 	%f276, [%rd152+28];
	ld.global.f32 	%f277, [%rd155+28];
	fma.rn.f32 	%f323, %f276, %f277, %f275;
	add.s32 	%r105, %r105, 8;
$L__BB1_39:
	setp.eq.s32 	%p35, %r21, 0;
	@%p35 bra 	$L__BB1_46;
	add.s32 	%r94, %r21, -1;
	setp.lt.u32 	%p36, %r94, 3;
	@%p36 bra 	$L__BB1_42;
	cvt.u64.u32 	%rd156, %r105;
	mul.wide.u32 	%rd157, %r105, 4;
	add.s64 	%rd158, %rd20, %rd157;
	ld.global.f32 	%f279, [%rd158];
	add.s64 	%rd159, %rd25, %rd156;
	shl.b64 	%rd160, %rd159, 2;
	add.s64 	%rd161, %rd1, %rd160;
	ld.global.f32 	%f280, [%rd161];
	fma.rn.f32 	%f281, %f279, %f280, %f323;
	ld.global.f32 	%f282, [%rd158+4];
	ld.global.f32 	%f283, [%rd161+4];
	fma.rn.f32 	%f284, %f282, %f283, %f281;
	ld.global.f32 	%f285, [%rd158+8];
	ld.global.f32 	%f286, [%rd161+8];
	fma.rn.f32 	%f287, %f285, %f286, %f284;
	ld.global.f32 	%f288, [%rd158+12];
	ld.global.f32 	%f289, [%rd161+12];
	fma.rn.f32 	%f323, %f288, %f289, %f287;
	add.s32 	%r105, %r105, 4;
$L__BB1_42:
	setp.eq.s32 	%p37, %r22, 0;
	@%p37 bra 	$L__BB1_46;
	setp.eq.s32 	%p38, %r22, 1;
	cvt.u64.u32 	%rd162, %r105;
	mul.wide.u32 	%rd163, %r105, 4;
	add.s64 	%rd31, %rd20, %rd163;
	ld.global.f32 	%f290, [%rd31];
	add.s64 	%rd164, %rd25, %rd162;
	shl.b64 	%rd165, %rd164, 2;
	add.s64 	%rd32, %rd1, %rd165;
	ld.global.f32 	%f291, [%rd32];
	fma.rn.f32 	%f323, %f290, %f291, %f323;
	@%p38 bra 	$L__BB1_46;
	setp.eq.s32 	%p39, %r22, 2;
	ld.global.f32 	%f292, [%rd31+4];
	ld.global.f32 	%f293, [%rd32+4];
	fma.rn.f32 	%f323, %f292, %f293, %f323;
	@%p39 bra 	$L__BB1_46;
	ld.global.f32 	%f294, [%rd31+8];
	ld.global.f32 	%f295, [%rd32+8];
	fma.rn.f32 	%f323, %f294, %f295, %f323;
$L__BB1_46:
	mul.f32 	%f296, %f58, %f323;
	mul.f32 	%f297, %f296, 0f3FB8AA3B;
	ex2.approx.f32 	%f298, %f297;
	div.rn.f32 	%f299, %f298, %f27;
	add.s64 	%rd166, %rd25, %rd176;
	shl.b64 	%rd167, %rd166, 2;
	add.s64 	%rd168, %rd2, %rd167;
	ld.global.f32 	%f300, [%rd168];
	fma.rn.f32 	%f331, %f299, %f300, %f331;
	add.s32 	%r102, %r102, 1;
	setp.eq.s32 	%p40, %r102, %r44;
	@%p40 bra 	$L__BB1_58;
	bra.uni 	$L__BB1_33;
$L__BB1_47:
	mul.f32 	%f166, %f58, 0f00000000;
	mul.f32 	%f44, %f166, 0f3FB8AA3B;
	and.b32  	%r34, %r44, 7;
	setp.lt.u32 	%p23, %r44, 8;
	mov.f32 	%f331, 0f00000000;
	mov.b32 	%r109, 0;
	@%p23 bra 	$L__BB1_50;
	and.b32  	%r109, %r44, 2147483640;
	ex2.approx.f32 	%f168, %f44;
	div.rn.f32 	%f45, %f168, %f27;
	add.s64 	%rd33, %rd19, %rd176;
	mov.f32 	%f331, 0f00000000;
	mov.b32 	%r107, 0;
$L__BB1_49:
	.pragma "nounroll";
	mul.lo.s32 	%r72, %r107, %r45;
	cvt.s64.s32 	%rd75, %r72;
	add.s64 	%rd76, %rd33, %rd75;
	shl.b64 	%rd77, %rd76, 2;
	add.s64 	%rd78, %rd2, %rd77;
	ld.global.f32 	%f169, [%rd78];
	fma.rn.f32 	%f170, %f45, %f169, %f331;
	add.s32 	%r73, %r72, %r45;
	cvt.s64.s32 	%rd79, %r73;
	add.s64 	%rd80, %rd33, %rd79;
	shl.b64 	%rd81, %rd80, 2;
	add.s64 	%rd82, %rd2, %rd81;
	ld.global.f32 	%f171, [%rd82];
	fma.rn.f32 	%f172, %f45, %f171, %f170;
	add.s32 	%r74, %r73, %r45;
	cvt.s64.s32 	%rd83, %r74;
	add.s64 	%rd84, %rd33, %rd83;
	shl.b64 	%rd85, %rd84, 2;
	add.s64 	%rd86, %rd2, %rd85;
	ld.global.f32 	%f173, [%rd86];
	fma.rn.f32 	%f174, %f45, %f173, %f172;
	add.s32 	%r75, %r74, %r45;
	cvt.s64.s32 	%rd87, %r75;
	add.s64 	%rd88, %rd33, %rd87;
	shl.b64 	%rd89, %rd88, 2;
	add.s64 	%rd90, %rd2, %rd89;
	ld.global.f32 	%f175, [%rd90];
	fma.rn.f32 	%f176, %f45, %f175, %f174;
	add.s32 	%r76, %r75, %r45;
	cvt.s64.s32 	%rd91, %r76;
	add.s64 	%rd92, %rd33, %rd91;
	shl.b64 	%rd93, %rd92, 2;
	add.s64 	%rd94, %rd2, %rd93;
	ld.global.f32 	%f177, [%rd94];
	fma.rn.f32 	%f178, %f45, %f177, %f176;
	add.s32 	%r77, %r76, %r45;
	cvt.s64.s32 	%rd95, %r77;
	add.s64 	%rd96, %rd33, %rd95;
	shl.b64 	%rd97, %rd96, 2;
	add.s64 	%rd98, %rd2, %rd97;
	ld.global.f32 	%f179, [%rd98];
	fma.rn.f32 	%f180, %f45, %f179, %f178;
	add.s32 	%r78, %r77, %r45;
	cvt.s64.s32 	%rd99, %r78;
	add.s64 	%rd100, %rd33, %rd99;
	shl.b64 	%rd101, %rd100, 2;
	add.s64 	%rd102, %rd2, %rd101;
	ld.global.f32 	%f181, [%rd102];
	fma.rn.f32 	%f182, %f45, %f181, %f180;
	add.s32 	%r79, %r78, %r45;
	cvt.s64.s32 	%rd103, %r79;
	add.s64 	%rd104, %rd33, %rd103;
	shl.b64 	%rd105, %rd104, 2;
	add.s64 	%rd106, %rd2, %rd105;
	ld.global.f32 	%f183, [%rd106];
	fma.rn.f32 	%f331, %f45, %f183, %f182;
	add.s32 	%r107, %r107, 8;
	setp.ne.s32 	%p24, %r107, %r109;
	@%p24 bra 	$L__BB1_49;
$L__BB1_50:
	setp.eq.s32 	%p25, %r34, 0;
	@%p25 bra 	$L__BB1_58;
	and.b32  	%r39, %r44, 3;
	setp.lt.u32 	%p26, %r34, 4;
	@%p26 bra 	$L__BB1_53;
	mul.lo.s32 	%r80, %r109, %r45;
	cvt.s64.s32 	%rd107, %r80;
	add.s64 	%rd108, %rd19, %rd107;
	ex2.approx.f32 	%f185, %f44;
	div.rn.f32 	%f186, %f185, %f27;
	add.s64 	%rd109, %rd108, %rd176;
	shl.b64 	%rd110, %rd109, 2;
	add.s64 	%rd111, %rd2, %rd110;
	ld.global.f32 	%f187, [%rd111];
	fma.rn.f32 	%f188, %f186, %f187, %f331;
	add.s32 	%r81, %r80, %r45;
	cvt.s64.s32 	%rd112, %r81;
	add.s64 	%rd113, %rd19, %rd112;
	add.s64 	%rd114, %rd113, %rd176;
	shl.b64 	%rd115, %rd114, 2;
	add.s64 	%rd116, %rd2, %rd115;
	ld.global.f32 	%f189, [%rd116];
	fma.rn.f32 	%f190, %f186, %f189, %f188;
	add.s32 	%r82, %r81, %r45;
	cvt.s64.s32 	%rd117, %r82;
	add.s64 	%rd118, %rd19, %rd117;
	add.s64 	%rd119, %rd118, %rd176;
	shl.b64 	%rd120, %rd119, 2;
	add.s64 	%rd121, %rd2, %rd120;
	ld.global.f32 	%f191, [%rd121];
	fma.rn.f32 	%f192, %f186, %f191, %f190;
	add.s32 	%r83, %r82, %r45;
	cvt.s64.s32 	%rd122, %r83;
	add.s64 	%rd123, %rd19, %rd122;
	add.s64 	%rd124, %rd123, %rd176;
	shl.b64 	%rd125, %rd124, 2;
	add.s64 	%rd126, %rd2, %rd125;
	ld.global.f32 	%f193, [%rd126];
	fma.rn.f32 	%f331, %f186, %f193, %f192;
	add.s32 	%r109, %r109, 4;
$L__BB1_53:
	setp.eq.s32 	%p27, %r39, 0;
	@%p27 bra 	$L__BB1_58;
	setp.eq.s32 	%p28, %r39, 1;
	@%p28 bra 	$L__BB1_56;
	mul.lo.s32 	%r84, %r109, %r45;
	cvt.s64.s32 	%rd127, %r84;
	add.s64 	%rd128, %rd19, %rd127;
	ex2.approx.f32 	%f195, %f44;
	div.rn.f32 	%f196, %f195, %f27;
	add.s64 	%rd129, %rd128, %rd176;
	shl.b64 	%rd130, %rd129, 2;
	add.s64 	%rd131, %rd2, %rd130;
	ld.global.f32 	%f197, [%rd131];
	fma.rn.f32 	%f198, %f196, %f197, %f331;
	add.s32 	%r85, %r84, %r45;
	cvt.s64.s32 	%rd132, %r85;
	add.s64 	%rd133, %rd19, %rd132;
	add.s64 	%rd134, %rd133, %rd176;
	shl.b64 	%rd135, %rd134, 2;
	add.s64 	%rd136, %rd2, %rd135;
	ld.global.f32 	%f199, [%rd136];
	fma.rn.f32 	%f331, %f196, %f199, %f198;
	add.s32 	%r109, %r109, 2;
$L__BB1_56:
	and.b32  	%r86, %r44, 1;
	setp.eq.b32 	%p29, %r86, 1;
	not.pred 	%p30, %p29;
	@%p30 bra 	$L__BB1_58;
	mul.lo.s32 	%r87, %r109, %r45;
	cvt.s64.s32 	%rd137, %r87;
	add.s64 	%rd138, %rd19, %rd137;
	ex2.approx.f32 	%f200, %f44;
	div.rn.f32 	%f201, %f200, %f27;
	add.s64 	%rd139, %rd138, %rd176;
	shl.b64 	%rd140, %rd139, 2;
	add.s64 	%rd141, %rd2, %rd140;
	ld.global.f32 	%f202, [%rd141];
	fma.rn.f32 	%f331, %f201, %f202, %f331;
$L__BB1_58:
	ld.param.u64 	%rd174, [_Z25attention_fallback_kernelPKfS0_S0_Pfiiiif_param_3];
	cvta.to.global.u64 	%rd169, %rd174;
	shl.b64 	%rd170, %rd3, 2;
	add.s64 	%rd171, %rd169, %rd170;
	st.global.f32 	[%rd171], %f331;
$L__BB1_59:
	ret;

}


// ===== COMPILED SASS (sm_100) =====

	.target	sm_100

	.elftype	@"ET_EXEC"


//--------------------- .note.nv.tkinfo           --------------------------
	.section	.note.nv.tkinfo,"",@"SHT_NOTE"
	.sectionflags	@"SHF_NOTE_NV_TKINFO"
	.tkinfo
        /*0018*/ 	.word	0x00000002
        /*0030*/ 	.string	""
        /*0030*/ 	.string	"ptxas"
        /*0030*/ 	.string	"Cuda compilation tools, release 13.0, V13.0.88"
        /*0030*/ 	.string	"Build cuda_13.0.r13.0/compiler.36424714_0"
        /*0030*/ 	.string	"-arch sm_100 -m 64 "



//--------------------- .note.nv.cuinfo           --------------------------
	.section	.note.nv.cuinfo,"",@"SHT_NOTE"
	.sectionflags	@"SHF_NOTE_NV_CUINFO"
        /*0018*/ 	.short	0x0002
        /*001a*/ 	.short	0x0064
        /*001c*/ 	.short	0x0082
	.zero		2


//--------------------- .nv.info                  --------------------------
	.section	.nv.info,"",@"SHT_CUDA_INFO"
	.align	4


	//----- nvinfo : EIATTR_REGCOUNT
	.align		4
        /*0000*/ 	.byte	0x04, 0x2f
        /*0002*/ 	.short	(.L_1 - .L_0)
	.align		4
.L_0:
        /*0004*/ 	.word	index@(_Z22flash_attn_warp_kernelPKfS0_S0_Pfiiiifi)
        /*0008*/ 	.word	0x00000020


	//----- nvinfo : EIATTR_FRAME_SIZE
	.align		4
.L_1:
        /*000c*/ 	.byte	0x04, 0x11
        /*000e*/ 	.short	(.L_3 - .L_2)
	.align		4
.L_2:
        /*0010*/ 	.word	index@($__internal_2_$__cuda_sm20_rcp_rn_f32_slowpath)
        /*0014*/ 	.word	0x00000400


	//----- nvinfo : EIATTR_FRAME_SIZE
	.align		4
.L_3:
        /*0018*/ 	.byte	0x04, 0x11
        /*001a*/ 	.short	(.L_5 - .L_4)
	.align		4
.L_4:
        /*001c*/ 	.word	index@(_Z22flash_attn_warp_kernelPKfS0_S0_Pfiiiifi)
        /*0020*/ 	.word	0x00000400


	//----- nvinfo : EIATTR_REGCOUNT
	.align		4
.L_5:
        /*0024*/ 	.byte	0x04, 0x2f
        /*0026*/ 	.short	(.L_7 - .L_6)
	.align		4
.L_6:
        /*0028*/ 	.word	index@(_Z25attention_fallback_kernelPKfS0_S0_Pfiiiif)
        /*002c*/ 	.word	0x00000028


	//----- nvinfo : EIATTR_FRAME_SIZE
	.align		4
.L_7:
        /*0030*/ 	.byte	0x04, 0x11
        /*0032*/ 	.short	(.L_9 - .L_8)
	.align		4
.L_8:
        /*0034*/ 	.word	index@($__internal_1_$__cuda_sm3x_div_rn_noftz_f32_slowpath)
        /*0038*/ 	.word	0x00000000


	//----- nvinfo : EIATTR_FRAME_SIZE
	.align		4
.L_9:
        /*003c*/ 	.byte	0x04, 0x11
        /*003e*/ 	.short	(.L_11 - .L_10)
	.align		4
.L_10:
        /*0040*/ 	.word	index@($__internal_0_$__cuda_sm20_div_s64)
        /*0044*/ 	.word	0x00000000


	//----- nvinfo : EIATTR_FRAME_SIZE
	.align		4
.L_11:
        /*0048*/ 	.byte	0x04, 0x11
        /*004a*/ 	.short	(.L_13 - .L_12)
	.align		4
.L_12:
        /*004c*/ 	.word	index@(_Z25attention_fallback_kernelPKfS0_S0_Pfiiiif)
        /*0050*/ 	.word	0x00000000


	//----- nvinfo : EIATTR_MIN_STACK_SIZE
	.align		4
.L_13:
        /*0054*/ 	.byte	0x04, 0x12
        /*0056*/ 	.short	(.L_15 - .L_14)
	.align		4
.L_14:
        /*0058*/ 	.word	index@(_Z25attention_fallback_kernelPKfS0_S0_Pfiiiif)
        /*005c*/ 	.word	0x00000000


	//----- nvinfo : EIATTR_MIN_STACK_SIZE
	.align		4
.L_15:
        /*0060*/ 	.byte	0x04, 0x12
        /*0062*/ 	.short	(.L_17 - .L_16)
	.align		4
.L_16:
        /*0064*/ 	.word	index@(_Z22flash_attn_warp_kernelPKfS0_S0_Pfiiiifi)
        /*0068*/ 	.word	0x00000400
.L_17:


//--------------------- .nv.compat                --------------------------
	.section	.nv.compat,"",@"SHT_CUDA_COMPAT_INFO"
	.align	4
        /*0000*/ 	.byte	0x02, 0x09, 0x00, 0x00, 0x02, 0x02, 0x01, 0x00, 0x02, 0x05, 0x05, 0x00, 0x03, 0x07, 0x01, 0x01
        /*0010*/ 	.byte	0x02, 0x03, 0x00, 0x00, 0x02, 0x06, 0x01, 0x00, 0x04, 0x0b, 0x08, 0x00, 0x01, 0x00, 0x00, 0x00
        /*0020*/ 	.byte	0x00, 0x00, 0x00, 0x00


//--------------------- .nv.info._Z25attention_fallback_kernelPKfS0_S0_Pfiiiif --------------------------
	.section	.nv.info._Z25attention_fallback_kernelPKfS0_S0_Pfiiiif,"",@"SHT_CUDA_INFO"
	.sectionflags	@""
	.align	4


	//----- nvinfo : EIATTR_CUDA_API_VERSION
	.align		4
        /*0000*/ 	.byte	0x04, 0x37
        /*0002*/ 	.short	(.L_19 - .L_18)
.L_18:
        /*0004*/ 	.word	0x00000082


	//----- nvinfo : EIATTR_KPARAM_INFO
	.align		4
.L_19:
        /*0008*/ 	.byte	0x04, 0x17
        /*000a*/ 	.short	(.L_21 - .L_20)
.L_20:
        /*000c*/ 	.word	0x00000000
        /*0010*/ 	.short	0x0008
        /*0012*/ 	.short	0x0030
        /*0014*/ 	.byte	0x00, 0xf0, 0x11, 0x00


	//----- nvinfo : EIATTR_KPARAM_INFO
	.align		4
.L_21:
        /*0018*/ 	.byte	0x04, 0x17
        /*001a*/ 	.short	(.L_23 - .L_22)
.L_22:
        /*001c*/ 	.word	0x00000000
        /*0020*/ 	.short	0x0007
        /*0022*/ 	.short	0x002c
        /*0024*/ 	.byte	0x00, 0xf0, 0x11, 0x00


	//----- nvinfo : EIATTR_KPARAM_INFO
	.align		4
.L_23:
        /*0028*/ 	.byte	0x04, 0x17
        /*002a*/ 	.short	(.L_25 - .L_24)
.L_24:
        /*002c*/ 	.word	0x00000000
        /*0030*/ 	.short	0x0006
        /*0032*/ 	.short	0x0028
        /*0034*/ 	.byte	0x00, 0xf0, 0x11, 0x00


	//----- nvinfo : EIATTR_KPARAM_INFO
	.align		4
.L_25:
        /*0038*/ 	.byte	0x04, 0x17
        /*003a*/ 	.short	(.L_27 - .L_26)
.L_26:
        /*003c*/ 	.word	0x00000000
        /*0040*/ 	.short	0x0005
        /*0042*/ 	.short	0x0024
        /*0044*/ 	.byte	0x00, 0xf0, 0x11, 0x00


	//----- nvinfo : EIATTR_KPARAM_INFO
	.align		4
.L_27:
        /*0048*/ 	.byte	0x04, 0x17
        /*004a*/ 	.short	(.L_29 - .L_28)
.L_28:
        /*004c*/ 	.word	0x00000000
        /*0050*/ 	.short	0x0004
        /*0052*/ 	.short	0x0020
        /*0054*/ 	.byte	0x00, 0xf0, 0x11, 0x00


	//----- nvinfo : EIATTR_KPARAM_INFO
	.align		4
.L_29:
        /*0058*/ 	.byte	0x04, 0x17
        /*005a*/ 	.short	(.L_31 - .L_30)
.L_30:
        /*005c*/ 	.word	0x00000000
        /*0060*/ 	.short	0x0003
        /*0062*/ 	.short	0x0018
        /*0064*/ 	.byte	0x00, 0xf5, 0x21, 0x00


	//----- nvinfo : EIATTR_KPARAM_INFO
	.align		4
.L_31:
        /*0068*/ 	.byte	0x04, 0x17
        /*006a*/ 	.short	(.L_33 - .L_32)
.L_32:
        /*006c*/ 	.word	0x00000000
        /*0070*/ 	.short	0x0002
        /*0072*/ 	.short	0x0010
        /*0074*/ 	.byte	0x00, 0xf5, 0x21, 0x00


	//----- nvinfo : EIATTR_KPARAM_INFO
	.align		4
.L_33:
        /*0078*/ 	.byte	0x04, 0x17
        /*007a*/ 	.short	(.L_35 - .L_34)
.L_34:
        /*007c*/ 	.word	0x00000000
        /*0080*/ 	.short	0x0001
        /*0082*/ 	.short	0x0008
        /*0084*/ 	.byte	0x00, 0xf5, 0x21, 0x00


	//----- nvinfo : EIATTR_KPARAM_INFO
	.align		4
.L_35:
        /*0088*/ 	.byte	0x04, 0x17
        /*008a*/ 	.short	(.L_37 - .L_36)
.L_36:
        /*008c*/ 	.word	0x00000000
        /*0090*/ 	.short	0x0000
        /*0092*/ 	.short	0x0000
        /*0094*/ 	.byte	0x00, 0xf5, 0x21, 0x00


	//----- nvinfo : EIATTR_SPARSE_MMA_MASK
	.align		4
.L_37:
        /*0098*/ 	.byte	0x03, 0x50
        /*009a*/ 	.short	0x0000


	//----- nvinfo : EIATTR_MAXREG_COUNT
	.align		4
        /*009c*/ 	.byte	0x03, 0x1b
        /*009e*/ 	.short	0x00ff


	//----- nvinfo : EIATTR_MERCURY_ISA_VERSION
	.align		4
        /*00a0*/ 	.byte	0x03, 0x5f
        /*00a2*/ 	.short	0x0101


	//----- nvinfo : EIATTR_VRC_CTA_INIT_COUNT
	.align		4
        /*00a4*/ 	.byte	0x02, 0x4a
	.zero		1
	.zero		1


	//----- nvinfo : EIATTR_EXIT_INSTR_OFFSETS
	.align		4
        /*00a8*/ 	.byte	0x04, 0x1c
        /*00aa*/ 	.short	(.L_39 - .L_38)


	//   ....[0]....
.L_38:
        /*00ac*/ 	.word	0x00000140


	//   ....[1]....
        /*00b0*/ 	.word	0x000033c0


	//----- nvinfo : EIATTR_CRS_STACK_SIZE
	.align		4
.L_39:
        /*00b4*/ 	.byte	0x04, 0x1e
        /*00b6*/ 	.short	(.L_41 - .L_40)
.L_40:
        /*00b8*/ 	.word	0x00000000


	//----- nvinfo : EIATTR_CBANK_PARAM_SIZE
	.align		4
.L_41:
        /*00bc*/ 	.byte	0x03, 0x19
        /*00be*/ 	.short	0x0034


	//----- nvinfo : EIATTR_PARAM_CBANK
	.align		4
        /*00c0*/ 	.byte	0x04, 0x0a
        /*00c2*/ 	.short	(.L_43 - .L_42)
	.align		4
.L_42:
        /*00c4*/ 	.word	index@(.nv.constant0._Z25attention_fallback_kernelPKfS0_S0_Pfiiiif)
        /*00c8*/ 	.short	0x0380
        /*00ca*/ 	.short	0x0034


	//----- nvinfo : EIATTR_SW_WAR
	.align		4
.L_43:
        /*00cc*/ 	.byte	0x04, 0x36
        /*00ce*/ 	.short	(.L_45 - .L_44)
.L_44:
        /*00d0*/ 	.word	0x00000008
.L_45:


//--------------------- .nv.info._Z22flash_attn_warp_kernelPKfS0_S0_Pfiiiifi --------------------------
	.section	.nv.info._Z22flash_attn_warp_kernelPKfS0_S0_Pfiiiifi,"",@"SHT_CUDA_INFO"
	.sectionflags	@""
	.align	4


	//----- nvinfo : EIATTR_CUDA_API_VERSION
	.align		4
        /*0000*/ 	.byte	0x04, 0x37
        /*0002*/ 	.short	(.L_47 - .L_46)
.L_46:
        /*0004*/ 	.word	0x00000082


	//----- nvinfo : EIATTR_KPARAM_INFO
	.align		4
.L_47:
        /*0008*/ 	.byte	0x04, 0x17
        /*000a*/ 	.short	(.L_49 - .L_48)
.L_48:
        /*000c*/ 	.word	0x00000000
        /*0010*/ 	.short	0x0009
        /*0012*/ 	.short	0x0034
        /*0014*/ 	.byte	0x00, 0xf0, 0x11, 0x00


	//----- nvinfo : EIATTR_KPARAM_INFO
	.align		4
.L_49:
        /*0018*/ 	.byte	0x04, 0x17
        /*001a*/ 	.short	(.L_51 - .L_50)
.L_50:
        /*001c*/ 	.word	0x00000000
        /*0020*/ 	.short	0x0008
        /*0022*/ 	.short	0x0030
        /*0024*/ 	.byte	0x00, 0xf0, 0x11, 0x00


	//----- nvinfo : EIATTR_KPARAM_INFO
	.align		4
.L_51:
        /*0028*/ 	.byte	0x04, 0x17
        /*002a*/ 	.short	(.L_53 - .L_52)
.L_52:
        /*002c*/ 	.word	0x00000000
        /*0030*/ 	.short	0x0007
        /*0032*/ 	.short	0x002c
        /*0034*/ 	.byte	0x00, 0xf0, 0x11, 0x00


	//----- nvinfo : EIATTR_KPARAM_INFO
	.align		4
.L_53:
        /*0038*/ 	.byte	0x04, 0x17
        /*003a*/ 	.short	(.L_55 - .L_54)
.L_54:
        /*003c*/ 	.word	0x00000000
        /*0040*/ 	.short	0x0006
        /*0042*/ 	.short	0x0028
        /*0044*/ 	.byte	0x00, 0xf0, 0x11, 0x00


	//----- nvinfo : EIATTR_KPARAM_INFO
	.align		4
.L_55:
        /*0048*/ 	.byte	0x04, 0x17
        /*004a*/ 	.short	(.L_57 - .L_56)
.L_56:
        /*004c*/ 	.word	0x00000000
        /*0050*/ 	.short	0x0005
        /*0052*/ 	.short	0x0024
        /*0054*/ 	.byte	0x00, 0xf0, 0x11, 0x00


	//----- nvinfo : EIATTR_KPARAM_INFO
	.align		4
.L_57:
        /*0058*/ 	.byte	0x04, 0x17
        /*005a*/ 	.short	(.L_59 - .L_58)
.L_58:
        /*005c*/ 	.word	0x00000000
        /*0060*/ 	.short	0x0004
        /*0062*/ 	.short	0x0020
        /*0064*/ 	.byte	0x00, 0xf0, 0x11, 0x00


	//----- nvinfo : EIATTR_KPARAM_INFO
	.align		4
.L_59:
        /*0068*/ 	.byte	0x04, 0x17
        /*006a*/ 	.short	(.L_61 - .L_60)
.L_60:
        /*006c*/ 	.word	0x00000000
        /*0070*/ 	.short	0x0003
        /*0072*/ 	.short	0x0018
        /*0074*/ 	.byte	0x00, 0xf5, 0x21, 0x00


	//----- nvinfo : EIATTR_KPARAM_INFO
	.align		4
.L_61:
        /*0078*/ 	.byte	0x04, 0x17
        /*007a*/ 	.short	(.L_63 - .L_62)
.L_62:
        /*007c*/ 	.word	0x00000000
        /*0080*/ 	.short	0x0002
        /*0082*/ 	.short	0x0010
        /*0084*/ 	.byte	0x00, 0xf5, 0x21, 0x00


	//----- nvinfo : EIATTR_KPARAM_INFO
	.align		4
.L_63:
        /*0088*/ 	.byte	0x04, 0x17
        /*008a*/ 	.short	(.L_65 - .L_64)
.L_64:
        /*008c*/ 	.word	0x00000000
        /*0090*/ 	.short	0x0001
        /*0092*/ 	.short	0x0008
        /*0094*/ 	.byte	0x00, 0xf5, 0x21, 0x00


	//----- nvinfo : EIATTR_KPARAM_INFO
	.align		4
.L_65:
        /*0098*/ 	.byte	0x04, 0x17
        /*009a*/ 	.short	(.L_67 - .L_66)
.L_66:
        /*009c*/ 	.word	0x00000000
        /*00a0*/ 	.short	0x0000
        /*00a2*/ 	.short	0x0000
        /*00a4*/ 	.byte	0x00, 0xf5, 0x21, 0x00


	//----- nvinfo : EIATTR_SPARSE_MMA_MASK
	.align		4
.L_67:
        /*00a8*/ 	.byte	0x03, 0x50
        /*00aa*/ 	.short	0x0000


	//----- nvinfo : EIATTR_MAXREG_COUNT
	.align		4
        /*00ac*/ 	.byte	0x03, 0x1b
        /*00ae*/ 	.short	0x00ff


	//----- nvinfo : EIATTR_NUM_BARRIERS
	.align		4
        /*00b0*/ 	.byte	0x02, 0x4c
        /*00b2*/ 	.byte	0x01
	.zero		1


	//----- nvinfo : EIATTR_MERCURY_ISA_VERSION
	.align		4
        /*00b4*/ 	.byte	0x03, 0x5f
        /*00b6*/ 	.short	0x0101


	//----- nvinfo : EIATTR_COOP_GROUP_MASK_REGIDS
	.align		4
        /*00b8*/ 	.byte	0x04, 0x29
        /*00ba*/ 	.short	(.L_69 - .L_68)


	//   ....[0]....
.L_68:
        /*00bc*/ 	.word	0xffffffff


	//   ....[1]....
        /*00c0*/ 	.word	0xffffffff


	//   ....[2]....
        /*00c4*/ 	.word	0xffffffff


	//   ....[3]....
        /*00c8*/ 	.word	0xffffffff


	//   ....[4]....
        /*00cc*/ 	.word	0xffffffff


	//   ....[5]....
        /*00d0*/ 	.word	0xffffffff


	//   ....[6]....
        /*00d4*/ 	.word	0xffffffff


	//   ....[7]....
        /*00d8*/ 	.word	0xffffffff


	//   ....[8]....
        /*00dc*/ 	.word	0xffffffff


	//   ....[9]....
        /*00e0*/ 	.word	0xffffffff


	//   ....[10]....
        /*00e4*/ 	.word	0xffffffff


	//   ....[11]....
        /*00e8*/ 	.word	0xffffffff


	//   ....[12]....
        /*00ec*/ 	.word	0xffffffff


	//   ....[13]....
        /*00f0*/ 	.word	0xffffffff


	//   ....[14]....
        /*00f4*/ 	.word	0xffffffff


	//   ....[15]....
        /*00f8*/ 	.word	0xffffffff


	//   ....[16]....
        /*00fc*/ 	.word	0xffffffff


	//   ....[17]....
        /*0100*/ 	.word	0xffffffff


	//----- nvinfo : EIATTR_COOP_GROUP_INSTR_OFFSETS
	.align		4
.L_69:
        /*0104*/ 	.byte	0x04, 0x28
        /*0106*/ 	.short	(.L_71 - .L_70)


	//   ....[0]....
.L_70:
        /*0108*/ 	.word	0x00001e10


	//   ....[1]....
        /*010c*/ 	.word	0x00001e70


	//   ....[2]....
        /*0110*/ 	.word	0x00001e90


	//   ....[3]....
        /*0114*/ 	.word	0x00001eb0


	//   ....[4]....
        /*0118*/ 	.word	0x00001ed0


	//   ....[5]....
        /*011c*/ 	.word	0x00001f30


	//   ....[6]....
        /*0120*/ 	.word	0x00001f90


	//   ....[7]....
        /*0124*/ 	.word	0x00002f50


	//   ....[8]....
        /*0128*/ 	.word	0x00002f90


	//   ....[9]....
        /*012c*/ 	.word	0x00002fb0


	//   ....[10]....
        /*0130*/ 	.word	0x00002fd0


	//   ....[11]....
        /*0134*/ 	.word	0x00002ff0


	//   ....[12]....
        /*0138*/ 	.word	0x00003ae0


	//   ....[13]....
        /*013c*/ 	.word	0x00003b20


	//   ....[14]....
        /*0140*/ 	.word	0x00003b40


	//   ....[15]....
        /*0144*/ 	.word	0x00003b60


	//   ....[16]....
        /*0148*/ 	.word	0x00003b80


	//   ....[17]....
        /*014c*/ 	.word	0x00004530


	//----- nvinfo : EIATTR_VRC_CTA_INIT_COUNT
	.align		4
.L_71:
        /*0150*/ 	.byte	0x02, 0x4a
	.zero		1
	.zero		1


	//----- nvinfo : EIATTR_EXIT_INSTR_OFFSETS
	.align		4
        /*0154*/ 	.byte	0x04, 0x1c
        /*0156*/ 	.short	(.L_73 - .L_72)


	//   ....[0]....
.L_72:
        /*0158*/ 	.word	0x00000400


	//   ....[1]....
        /*015c*/ 	.word	0x00004540


	//   ....[2]....
        /*0160*/ 	.word	0x00004620


	//   ....[3]....
        /*0164*/ 	.word	0x000049c0


	//   ....[4]....
        /*0168*/ 	.word	0x00004b70


	//   ....[5]....
        /*016c*/ 	.word	0x00004c90


	//   ....[6]....
        /*0170*/ 	.word	0x00004d70


	//----- nvinfo : EIATTR_CRS_STACK_SIZE
	.align		4
.L_73:
        /*0174*/ 	.byte	0x04, 0x1e
        /*0176*/ 	.short	(.L_75 - .L_74)
.L_74:
        /*0178*/ 	.word	0x00000000


	//----- nvinfo : EIATTR_CBANK_PARAM_SIZE
	.align		4
.L_75:
        /*017c*/ 	.byte	0x03, 0x19
        /*017e*/ 	.short	0x0038


	//----- nvinfo : EIATTR_PARAM_CBANK
	.align		4
        /*0180*/ 	.byte	0x04, 0x0a
        /*0182*/ 	.short	(.L_77 - .L_76)
	.align		4
.L_76:
        /*0184*/ 	.word	index@(.nv.constant0._Z22flash_attn_warp_kernelPKfS0_S0_Pfiiiifi)
        /*0188*/ 	.short	0x0380
        /*018a*/ 	.short	0x0038


	//----- nvinfo : EIATTR_SW_WAR
	.align		4
.L_77:
        /*018c*/ 	.byte	0x04, 0x36
        /*018e*/ 	.short	(.L_79 - .L_78)
.L_78:
        /*0190*/ 	.word	0x00000008
.L_79:


//--------------------- .nv.callgraph             --------------------------
	.section	.nv.callgraph,"",@"SHT_CUDA_CALLGRAPH"
	.align	4
	.sectionentsize	8
	.align		4
        /*0000*/ 	.word	0x00000000
	.align		4
        /*0004*/ 	.word	0xffffffff
	.align		4
        /*0008*/ 	.word	0x00000000
	.align		4
        /*000c*/ 	.word	0xfffffffe
	.align		4
        /*0010*/ 	.word	0x00000000
	.align		4
        /*0014*/ 	.word	0xfffffffd
	.align		4
        /*0018*/ 	.word	0x00000000
	.align		4
        /*001c*/ 	.word	0xfffffffc


//--------------------- .text._Z25attention_fallback_kernelPKfS0_S0_Pfiiiif --------------------------
	.section	.text._Z25attention_fallback_kernelPKfS0_S0_Pfiiiif,"ax",@progbits
	.align	128
        .global         _Z25attention_fallback_kernelPKfS0_S0_Pfiiiif
        .type           _Z25attention_fallback_kernelPKfS0_S0_Pfiiiif,@function
        .size           _Z25attention_fallback_kernelPKfS0_S0_Pfiiiif,(.L_x_135 - _Z25attention_fallback_kernelPKfS0_S0_Pfiiiif)
        .other          _Z25attention_fallback_kernelPKfS0_S0_Pfiiiif,@"STO_CUDA_ENTRY STV_DEFAULT"
_Z25attention_fallback_kernelPKfS0_S0_Pfiiiif:
.text._Z25attention_fallback_kernelPKfS0_S0_Pfiiiif:
[----:B------:R-:W-:Y:S01]  /*0000*/  LDC R1, c[0x0][0x37c] ;  /* 0x0000df00ff017b82 */ /* 0x000fe20000000800 */
[----:B------:R-:W0:Y:S01]  /*0010*/  LDCU.128 UR8, c[0x0][0x3a0] ;  /* 0x00007400ff0877ac */ /* 0x000e220008000c00 */
[----:B------:R-:W1:Y:S06]  /*0020*/  S2R R20, SR_TID.X ;  /* 0x0000000000147919 */ /* 0x000e6c0000002100 */
[----:B------:R-:W1:Y:S01]  /*0030*/  S2UR UR12, SR_CTAID.X ;  /* 0x00000000000c79c3 */ /* 0x000e620000002500 */
[----:B------:R-:W-:-:S07]  /*0040*/  IMAD.MOV.U32 R21, RZ, RZ, RZ ;  /* 0x000000ffff157224 */ /* 0x000fce00078e00ff */
[----:B------:R-:W1:Y:S01]  /*0050*/  LDC R3, c[0x0][0x360] ;  /* 0x0000d800ff037b82 */ /* 0x000e620000000800 */
[----:B0-----:R-:W-:Y:S02]  /*0060*/  UIMAD.WIDE UR4, UR9, UR8, URZ ;  /* 0x00000008090472a5 */ /* 0x001fe4000f8e02ff */
[----:B------:R-:W-:Y:S02]  /*0070*/  USHF.R.S32.HI UR8, URZ, 0x1f, UR10 ;  /* 0x0000001fff087899 */ /* 0x000fe4000801140a */
[----:B------:R-:W-:Y:S02]  /*0080*/  UIMAD UR5, UR5, UR10, URZ ;  /* 0x0000000a050572a4 */ /* 0x000fe4000f8e02ff */
[----:B------:R-:W-:Y:S02]  /*0090*/  UIMAD.WIDE.U32 UR6, UR4, UR10, URZ ;  /* 0x0000000a040672a5 */ /* 0x000fe4000f8e00ff */
[----:B------:R-:W-:Y:S02]  /*00a0*/  UIMAD UR4, UR4, UR8, UR5 ;  /* 0x00000008040472a4 */ /* 0x000fe4000f8e0205 */
[----:B------:R-:W-:-:S02]  /*00b0*/  USHF.R.S32.HI UR5, URZ, 0x1f, UR11 ;  /* 0x0000001fff057899 */ /* 0x000fc4000801140b */
[----:B------:R-:W-:Y:S02]  /*00c0*/  UIADD3 UR4, UPT, UPT, UR7, UR4, URZ ;  /* 0x0000000407047290 */ /* 0x000fe4000fffe0ff */
[----:B------:R-:W-:Y:S02]  /*00d0*/  UIMAD.WIDE.U32 UR14, UR6, UR11, URZ ;  /* 0x0000000b060e72a5 */ /* 0x000fe4000f8e00ff */
[----:B------:R-:W-:Y:S01]  /*00e0*/  UIMAD UR4, UR4, UR11, URZ ;  /* 0x0000000b040472a4 */ /* 0x000fe2000f8e02ff */
[----:B-1----:R-:W-:-:S03]  /*00f0*/  IMAD.WIDE.U32 R20, R3, UR12, R20 ;  /* 0x0000000c03147c25 */ /* 0x002fc6000f8e0014 */
[----:B------:R-:W-:Y:S01]  /*0100*/  UIMAD UR4, UR5, UR6, UR4 ;  /* 0x00000006050472a4 */ /* 0x000fe2000f8e0204 */
[----:B------:R-:W-:-:S03]  /*0110*/  ISETP.GE.U32.AND P0, PT, R20, UR14, PT ;  /* 0x0000000e14007c0c */ /* 0x000fc6000bf06070 */
[----:B------:R-:W-:-:S06]  /*0120*/  UIADD3 UR4, UPT, UPT, UR15, UR4, URZ ;  /* 0x000000040f047290 */ /* 0x000fcc000fffe0ff */
[----:B------:R-:W-:-:S13]  /*0130*/  ISETP.GE.AND.EX P0, PT, R21, UR4, PT, P0 ;  /* 0x0000000415007c0c */ /* 0x000fda000bf06300 */
[----:B------:R-:W-:Y:S05]  /*0140*/  @P0 EXIT ;  /* 0x000000000000094d */ /* 0x000fea0003800000 */
[----:B------:R-:W-:Y:S01]  /*0150*/  LOP3.LUT R0, R21, UR5, RZ, 0xfc, !PT ;  /* 0x0000000515007c12 */ /* 0x000fe2000f8efcff */
[----:B------:R-:W-:Y:S03]  /*0160*/  BSSY.RECONVERGENT B0, `(.L_x_0) ;  /* 0x000002a000007945 */ /* 0x000fe60003800200 */
[----:B------:R-:W-:-:S13]  /*0170*/  ISETP.NE.U32.AND P0, PT, R0, RZ, PT ;  /* 0x000000ff0000720c */ /* 0x000fda0003f05070 */
[----:B------:R-:W-:Y:S05]  /*0180*/  @P0 BRA `(.L_x_1) ;  /* 0x00000000005c0947 */ /* 0x000fea0003800000 */
[----:B------:R-:W0:Y:S01]  /*0190*/  I2F.U32.RP R0, UR11 ;  /* 0x0000000b00007d06 */ /* 0x000e220008209000 */
[----:B------:R-:W-:Y:S01]  /*01a0*/  ISETP.NE.U32.AND P2, PT, RZ, UR11, PT ;  /* 0x0000000bff007c0c */ /* 0x000fe2000bf45070 */
[----:B------:R-:W-:-:S06]  /*01b0*/  IMAD.MOV.U32 R4, RZ, RZ, RZ ;  /* 0x000000ffff047224 */ /* 0x000fcc00078e00ff */
[----:B0-----:R-:W0:Y:S02]  /*01c0*/  MUFU.RCP R0, R0 ;  /* 0x0000000000007308 */ /* 0x001e240000001000 */
[----:B0-----:R-:W-:-:S06]  /*01d0*/  VIADD R2, R0, 0xffffffe ;  /* 0x0ffffffe00027836 */ /* 0x001fcc0000000000 */
[----:B------:R0:W1:Y:S02]  /*01e0*/  F2I.FTZ.U32.TRUNC.NTZ R3, R2 ;  /* 0x0000000200037305 */ /* 0x000064000021f000 */
[----:B0-----:R-:W-:Y:S01]  /*01f0*/  IMAD.MOV.U32 R2, RZ, RZ, RZ ;  /* 0x000000ffff027224 */ /* 0x001fe200078e00ff */
[----:B-1----:R-:W-:-:S05]  /*0200*/  IADD3 R5, PT, PT, RZ, -R3, RZ ;  /* 0x80000003ff057210 */ /* 0x002fca0007ffe0ff */
[----:B------:R-:W-:-:S04]  /*0210*/  IMAD R5, R5, UR11, RZ ;  /* 0x0000000b05057c24 */ /* 0x000fc8000f8e02ff */
[----:B------:R-:W-:-:S06]  /*0220*/  IMAD.HI.U32 R3, R3, R5, R2 ;  /* 0x0000000503037227 */ /* 0x000fcc00078e0002 */
[----:B------:R-:W-:-:S04]  /*0230*/  IMAD.HI.U32 R2, R3, R20, RZ ;  /* 0x0000001403027227 */ /* 0x000fc800078e00ff */
[----:B------:R-:W-:-:S04]  /*0240*/  IMAD.MOV R3, RZ, RZ, -R2 ;  /* 0x000000ffff037224 */ /* 0x000fc800078e0a02 */
[----:B------:R-:W-:-:S05]  /*0250*/  IMAD R3, R3, UR11, R20 ;  /* 0x0000000b03037c24 */ /* 0x000fca000f8e0214 */
[----:B------:R-:W-:-:S13]  /*0260*/  ISETP.GE.U32.AND P0, PT, R3, UR11, PT ;  /* 0x0000000b03007c0c */ /* 0x000fda000bf06070 */
[----:B------:R-:W-:Y:S01]  /*0270*/  @P0 IADD3 R3, PT, PT, R3, -UR11, RZ ;  /* 0x8000000b03030c10 */ /* 0x000fe2000fffe0ff */
[----:B------:R-:W-:-:S03]  /*0280*/  @P0 VIADD R2, R2, 0x1 ;  /* 0x0000000102020836 */ /* 0x000fc60000000000 */
[----:B------:R-:W-:-:S13]  /*0290*/  ISETP.GE.U32.AND P1, PT, R3, UR11, PT ;  /* 0x0000000b03007c0c */ /* 0x000fda000bf26070 */
[----:B------:R-:W-:Y:S01]  /*02a0*/  @P1 VIADD R2, R2, 0x1 ;  /* 0x0000000102021836 */ /* 0x000fe20000000000 */
[----:B------:R-:W-:-:S04]  /*02b0*/  @!P2 LOP3.LUT R2, RZ, UR11, RZ, 0x33, !PT ;  /* 0x0000000bff02ac12 */ /* 0x000fc8000f8e33ff */
[----:B------:R-:W-:-:S05]  /*02c0*/  IADD3 R3, PT, PT, -R2, RZ, RZ ;  /* 0x000000ff02037210 */ /* 0x000fca0007ffe1ff */
[----:B------:R-:W-:Y:S02]  /*02d0*/  IMAD R6, R3, UR11, R20 ;  /* 0x0000000b03067c24 */ /* 0x000fe4000f8e0214 */
[----:B------:R-:W-:Y:S01]  /*02e0*/  IMAD.MOV.U32 R3, RZ, RZ, RZ ;  /* 0x000000ffff037224 */ /* 0x000fe200078e00ff */
[----:B------:R-:W-:Y:S06]  /*02f0*/  BRA `(.L_x_2) ;  /* 0x0000000000407947 */ /* 0x000fec0003800000 */
.L_x_1:
[----:B------:R-:W0:Y:S01]  /*0300*/  LDCU UR4, c[0x0][0x3ac] ;  /* 0x00007580ff0477ac */ /* 0x000e220008000800 */
[----:B------:R-:W-:Y:S01]  /*0310*/  MOV R11, R20 ;  /* 0x00000014000b7202 */ /* 0x000fe20000000f00 */
[----:B------:R-:W-:Y:S01]  /*0320*/  IMAD.MOV.U32 R10, RZ, RZ, R21 ;  /* 0x000000ffff0a7224 */ /* 0x000fe200078e0015 */
[----:B------:R-:W-:Y:S01]  /*0330*/  MOV R0, 0x370 ;  /* 0x0000037000007802 */ /* 0x000fe20000000f00 */
[----:B------:R-:W-:Y:S01]  /*0340*/  IMAD.U32 R5, RZ, RZ, UR5 ;  /* 0x00000005ff057e24 */ /* 0x000fe2000f8e00ff */
[----:B0-----:R-:W-:-:S07]  /*0350*/  MOV R7, UR4 ;  /* 0x0000000400077c02 */ /* 0x001fce0008000f00 */
[----:B------:R-:W-:Y:S05]  /*0360*/  CALL.REL.NOINC `($__internal_0_$__cuda_sm20_div_s64) ;  /* 0x0000003000187944 */ /* 0x000fea0003c00000 */
[----:B------:R-:W0:Y:S01]  /*0370*/  LDCU UR4, c[0x0][0x3ac] ;  /* 0x00007580ff0477ac */ /* 0x000e220008000800 */
[-C--:B------:R-:W-:Y:S02]  /*0380*/  IADD3 R3, P0, PT, RZ, -R5.reuse, RZ ;  /* 0x80000005ff037210 */ /* 0x080fe40007f1e0ff */
[----:B------:R-:W-:-:S03]  /*0390*/  MOV R2, R5 ;  /* 0x0000000500027202 */ /* 0x000fc60000000f00 */
[----:B------:R-:W-:-:S04]  /*03a0*/  IMAD.X R0, RZ, RZ, ~R10, P0 ;  /* 0x000000ffff007224 */ /* 0x000fc800000e0e0a */
[----:B0-----:R-:W-:Y:S02]  /*03b0*/  IMAD R0, R0, UR4, RZ ;  /* 0x0000000400007c24 */ /* 0x001fe4000f8e02ff */
[----:B------:R-:W-:-:S04]  /*03c0*/  IMAD.WIDE.U32 R6, R3, UR4, R20 ;  /* 0x0000000403067c25 */ /* 0x000fc8000f8e0014 */
[----:B------:R-:W-:-:S04]  /*03d0*/  IMAD R3, R3, UR5, R0 ;  /* 0x0000000503037c24 */ /* 0x000fc8000f8e0200 */
[----:B------:R-:W-:Y:S02]  /*03e0*/  IMAD.IADD R4, R7, 0x1, R3 ;  /* 0x0000000107047824 */ /* 0x000fe400078e0203 */
[----:B------:R-:W-:-:S07]  /*03f0*/  IMAD.MOV.U32 R3, RZ, RZ, R10 ;  /* 0x000000ffff037224 */ /* 0x000fce00078e000a */
.L_x_2:
[----:B------:R-:W-:Y:S05]  /*0400*/  BSYNC.RECONVERGENT B0 ;  /* 0x0000000000007941 */ /* 0x000fea0003800200 */
.L_x_0:
[----:B------:R-:W-:Y:S01]  /*0410*/  LOP3.LUT R0, R3, UR8, RZ, 0xfc, !PT ;  /* 0x0000000803007c12 */ /* 0x000fe2000f8efcff */
[----:B------:R-:W-:Y:S03]  /*0420*/  BSSY.RECONVERGENT B0, `(.L_x_3) ;  /* 0x000002e000007945 */ /* 0x000fe60003800200 */
[----:B------:R-:W-:-:S13]  /*0430*/  ISETP.NE.U32.AND P0, PT, R0, RZ, PT ;  /* 0x000000ff0000720c */ /* 0x000fda0003f05070 */
[----:B------:R-:W-:Y:S05]  /*0440*/  @P0 BRA `(.L_x_4) ;  /* 0x0000000000640947 */ /* 0x000fea0003800000 */
[----:B------:R-:W0:Y:S01]  /*0450*/  LDCU UR4, c[0x0][0x3a8] ;  /* 0x00007500ff0477ac */ /* 0x000e220008000800 */
[----:B------:R-:W-:Y:S02]  /*0460*/  IMAD.MOV.U32 R7, RZ, RZ, RZ ;  /* 0x000000ffff077224 */ /* 0x000fe400078e00ff */
[----:B0-----:R-:W-:-:S04]  /*0470*/  IMAD.U32 R11, RZ, RZ, UR4 ;  /* 0x00000004ff0b7e24 */ /* 0x001fc8000f8e00ff */
[----:B------:R-:W0:Y:S01]  /*0480*/  I2F.U32.RP R0, R11 ;  /* 0x0000000b00007306 */ /* 0x000e220000209000 */
[----:B------:R-:W-:-:S07]  /*0490*/  ISETP.NE.U32.AND P2, PT, R11, RZ, PT ;  /* 0x000000ff0b00720c */ /* 0x000fce0003f45070 */
[----:B0-----:R-:W0:Y:S02]  /*04a0*/  MUFU.RCP R0, R0 ;  /* 0x0000000000007308 */ /* 0x001e240000001000 */
[----:B0-----:R-:W-:-:S06]  /*04b0*/  IADD3 R8, PT, PT, R0, 0xffffffe, RZ ;  /* 0x0ffffffe00087810 */ /* 0x001fcc0007ffe0ff */
[----:B------:R0:W1:Y:S02]  /*04c0*/  F2I.FTZ.U32.TRUNC.NTZ R9, R8 ;  /* 0x0000000800097305 */ /* 0x000064000021f000 */
[----:B0-----:R-:W-:Y:S02]  /*04d0*/  IMAD.MOV.U32 R8, RZ, RZ, RZ ;  /* 0x000000ffff087224 */ /* 0x001fe400078e00ff */
[----:B-1----:R-:W-:-:S04]  /*04e0*/  IMAD R3, R9, R11, RZ ;  /* 0x0000000b09037224 */ /* 0x002fc800078e02ff */
[----:B------:R-:W-:-:S04]  /*04f0*/  IMAD.MOV R3, RZ, RZ, -R3 ;  /* 0x000000ffff037224 */ /* 0x000fc800078e0a03 */
[----:B------:R-:W-:-:S06]  /*0500*/  IMAD.HI.U32 R9, R9, R3, R8 ;  /* 0x0000000309097227 */ /* 0x000fcc00078e0008 */
[----:B------:R-:W-:-:S04]  /*0510*/  IMAD.HI.U32 R8, R9, R2, RZ ;  /* 0x0000000209087227 */ /* 0x000fc800078e00ff */
[----:B------:R-:W-:Y:S01]  /*0520*/  HFMA2 R9, -RZ, RZ, 0, 0 ;  /* 0x00000000ff097431 */ /* 0x000fe200000001ff */
[----:B------:R-:W-:-:S05]  /*0530*/  IADD3 R10, PT, PT, -R8, RZ, RZ ;  /* 0x000000ff080a7210 */ /* 0x000fca0007ffe1ff */
[----:B------:R-:W-:-:S05]  /*0540*/  IMAD R10, R11, R10, R2 ;  /* 0x0000000a0b0a7224 */ /* 0x000fca00078e0202 */
[----:B------:R-:W-:-:S13]  /*0550*/  ISETP.GE.U32.AND P0, PT, R10, R11, PT ;  /* 0x0000000b0a00720c */ /* 0x000fda0003f06070 */
[----:B------:R-:W-:Y:S02]  /*0560*/  @P0 IMAD.IADD R10, R10, 0x1, -R11 ;  /* 0x000000010a0a0824 */ /* 0x000fe400078e0a0b */
[----:B------:R-:W-:-:S03]  /*0570*/  @P0 VIADD R8, R8, 0x1 ;  /* 0x0000000108080836 */ /* 0x000fc60000000000 */
[----:B------:R-:W-:-:S13]  /*0580*/  ISETP.GE.U32.AND P1, PT, R10, R11, PT ;  /* 0x0000000b0a00720c */ /* 0x000fda0003f26070 */
[----:B------:R-:W-:Y:S02]  /*0590*/  @P1 IADD3 R8, PT, PT, R8, 0x1, RZ ;  /* 0x0000000108081810 */ /* 0x000fe40007ffe0ff */
[----:B------:R-:W-:-:S05]  /*05a0*/  @!P2 LOP3.LUT R8, RZ, R11, RZ, 0x33, !PT ;  /* 0x0000000bff08a212 */ /* 0x000fca00078e33ff */
[----:B------:R-:W-:-:S04]  /*05b0*/  IMAD.MOV R0, RZ, RZ, -R8 ;  /* 0x000000ffff007224 */ /* 0x000fc800078e0a08 */
[----:B------:R-:W-:Y:S01]  /*05c0*/  IMAD R0, R11, R0, R2 ;  /* 0x000000000b007224 */ /* 0x000fe200078e0202 */
[----:B------:R-:W-:Y:S06]  /*05d0*/  BRA `(.L_x_5) ;  /* 0x0000000000487947 */ /* 0x000fec0003800000 */
.L_x_4:
[----:B------:R-:W0:Y:S01]  /*05e0*/  LDCU UR4, c[0x0][0x3a8] ;  /* 0x00007500ff0477ac */ /* 0x000e220008000800 */
[----:B------:R-:W-:Y:S01]  /*05f0*/  IMAD.MOV.U32 R11, RZ, RZ, R2 ;  /* 0x000000ffff0b7224 */ /* 0x000fe200078e0002 */
[----:B------:R-:W-:Y:S01]  /*0600*/  MOV R5, UR8 ;  /* 0x0000000800057c02 */ /* 0x000fe20008000f00 */
[----:B------:R-:W-:Y:S01]  /*0610*/  IMAD.MOV.U32 R10, RZ, RZ, R3 ;  /* 0x000000ffff0a7224 */ /* 0x000fe200078e0003 */
[----:B------:R-:W-:Y:S01]  /*0620*/  MOV R0, 0x650 ;  /* 0x0000065000007802 */ /* 0x000fe20000000f00 */
[----:B0-----:R-:W-:-:S07]  /*0630*/  IMAD.U32 R7, RZ, RZ, UR4 ;  /* 0x00000004ff077e24 */ /* 0x001fce000f8e00ff */
[----:B------:R-:W-:Y:S05]  /*0640*/  CALL.REL.NOINC `($__internal_0_$__cuda_sm20_div_s64) ;  /* 0x0000002c00607944 */ /* 0x000fea0003c00000 */
[----:B------:R-:W0:Y:S01]  /*0650*/  LDCU UR4, c[0x0][0x3a8] ;  /* 0x00007500ff0477ac */ /* 0x000e220008000800 */
[-C--:B------:R-:W-:Y:S01]  /*0660*/  IADD3 R7, P0, PT, RZ, -R5.reuse, RZ ;  /* 0x80000005ff077210 */ /* 0x080fe20007f1e0ff */
[----:B------:R-:W-:Y:S01]  /*0670*/  IMAD.MOV.U32 R9, RZ, RZ, R10 ;  /* 0x000000ffff097224 */ /* 0x000fe200078e000a */
[----:B------:R-:W-:Y:S02]  /*0680*/  MOV R8, R5 ;  /* 0x0000000500087202 */ /* 0x000fe40000000f00 */
[----:B------:R-:W-:Y:S01]  /*0690*/  IADD3.X R0, PT, PT, RZ, ~R10, RZ, P0, !PT ;  /* 0x8000000aff007210 */ /* 0x000fe200007fe4ff */
[----:B0-----:R-:W-:-:S04]  /*06a0*/  IMAD.U32 R11, RZ, RZ, UR4 ;  /* 0x00000004ff0b7e24 */ /* 0x001fc8000f8e00ff */
[-C--:B------:R-:W-:Y:S02]  /*06b0*/  IMAD R0, R0, R11.reuse, RZ ;  /* 0x0000000b00007224 */ /* 0x080fe400078e02ff */
[----:B------:R-:W-:-:S04]  /*06c0*/  IMAD.WIDE.U32 R2, R7, R11, R2 ;  /* 0x0000000b07027225 */ /* 0x000fc800078e0002 */
[----:B------:R-:W-:Y:S02]  /*06d0*/  IMAD R7, R7, UR8, R0 ;  /* 0x0000000807077c24 */ /* 0x000fe4000f8e0200 */
[----:B------:R-:W-:Y:S02]  /*06e0*/  IMAD.MOV.U32 R0, RZ, RZ, R2 ;  /* 0x000000ffff007224 */ /* 0x000fe400078e0002 */
[----:B------:R-:W-:-:S07]  /*06f0*/  IMAD.IADD R7, R3, 0x1, R7 ;  /* 0x0000000103077824 */ /* 0x000fce00078e0207 */
.L_x_5:
[----:B------:R-:W-:Y:S05]  /*0700*/  BSYNC.RECONVERGENT B0 ;  /* 0x0000000000007941 */ /* 0x000fea0003800200 */
.L_x_3:
[----:B------:R-:W0:Y:S01]  /*0710*/  LDCU UR4, c[0x0][0x3ac] ;  /* 0x00007580ff0477ac */ /* 0x000e220008000800 */
[C---:B------:R-:W-:Y:S01]  /*0720*/  IMAD R2, R11.reuse, UR5, RZ ;  /* 0x000000050b027c24 */ /* 0x040fe2000f8e02ff */
[----:B------:R-:W-:Y:S01]  /*0730*/  ISETP.GE.AND P0, PT, R11, 0x1, PT ;  /* 0x000000010b00780c */ /* 0x000fe20003f06270 */
[----:B------:R-:W-:Y:S01]  /*0740*/  BSSY.RECONVERGENT B0, `(.L_x_6) ;  /* 0x0000109000007945 */ /* 0x000fe20003800200 */
[----:B------:R-:W1:Y:S01]  /*0750*/  LDCU.64 UR10, c[0x0][0x380] ;  /* 0x00007000ff0a77ac */ /* 0x000e620008000a00 */
[----:B------:R-:W-:Y:S01]  /*0760*/  IMAD.MOV.U32 R12, RZ, RZ, RZ ;  /* 0x000000ffff0c7224 */ /* 0x000fe200078e00ff */
[----:B------:R-:W2:Y:S01]  /*0770*/  LDCU.64 UR6, c[0x0][0x358] ;  /* 0x00006b00ff0677ac */ /* 0x000ea20008000a00 */
[----:B0-----:R-:W-:-:S04]  /*0780*/  IMAD.U32 R13, RZ, RZ, UR4 ;  /* 0x00000004ff0d7e24 */ /* 0x001fc8000f8e00ff */
[C---:B------:R-:W-:Y:S02]  /*0790*/  IMAD R5, R13.reuse, UR8, R2 ;  /* 0x000000080d057c24 */ /* 0x040fe4000f8e0202 */
[----:B------:R-:W-:-:S05]  /*07a0*/  IMAD.WIDE.U32 R2, R13, R11, RZ ;  /* 0x0000000b0d027225 */ /* 0x000fca00078e00ff */
[----:B------:R-:W-:Y:S01]  /*07b0*/  IADD3 R3, PT, PT, R3, R5, RZ ;  /* 0x0000000503037210 */ /* 0x000fe20007ffe0ff */
[----:B------:R-:W-:-:S04]  /*07c0*/  IMAD.WIDE.U32 R18, R2, R8, RZ ;  /* 0x0000000802127225 */ /* 0x000fc800078e00ff */
[----:B------:R-:W-:Y:S02]  /*07d0*/  IMAD R3, R3, R8, RZ ;  /* 0x0000000803037224 */ /* 0x000fe400078e02ff */
[----:B------:R-:W-:Y:S02]  /*07e0*/  IMAD R5, R7, R13, RZ ;  /* 0x0000000d07057224 */ /* 0x000fe400078e02ff */
[----:B------:R-:W-:Y:S02]  /*07f0*/  IMAD R3, R9, R2, R3 ;  /* 0x0000000209037224 */ /* 0x000fe400078e0203 */
[----:B------:R-:W-:Y:S02]  /*0800*/  IMAD.MOV.U32 R16, RZ, RZ, R18 ;  /* 0x000000ffff107224 */ /* 0x000fe400078e0012 */
[----:B------:R-:W-:Y:S02]  /*0810*/  IMAD.IADD R17, R19, 0x1, R3 ;  /* 0x0000000113117824 */ /* 0x000fe400078e0203 */
[----:B------:R-:W-:-:S02]  /*0820*/  IMAD R5, R0, UR5, R5 ;  /* 0x0000000500057c24 */ /* 0x000fc4000f8e0205 */
[----:B------:R-:W-:-:S05]  /*0830*/  IMAD.WIDE.U32 R2, R0, R13, R16 ;  /* 0x0000000d00027225 */ /* 0x000fca00078e0010 */
[----:B------:R-:W-:Y:S02]  /*0840*/  IADD3 R3, PT, PT, R3, R5, RZ ;  /* 0x0000000503037210 */ /* 0x000fe40007ffe0ff */
[----:B-1----:R-:W-:-:S04]  /*0850*/  LEA R14, P1, R2, UR10, 0x2 ;  /* 0x0000000a020e7c11 */ /* 0x002fc8000f8210ff */
[----:B------:R-:W-:Y:S01]  /*0860*/  LEA.HI.X R15, R2, UR11, R3, 0x2, P1 ;  /* 0x0000000b020f7c11 */ /* 0x000fe200088f1403 */
[----:B--2---:R-:W-:Y:S08]  /*0870*/  @!P0 BRA `(.L_x_7) ;  /* 0x0000000c00d48947 */ /* 0x004ff00003800000 */
[----:B------:R-:W-:-:S13]  /*0880*/  ISETP.GE.AND P0, PT, R13, 0x1, PT ;  /* 0x000000010d00780c */ /* 0x000fda0003f06270 */
[----:B------:R-:W-:Y:S05]  /*0890*/  @!P0 BRA `(.L_x_8) ;  /* 0x0000000800a48947 */ /* 0x000fea0003800000 */
[C---:B------:R-:W-:Y:S02]  /*08a0*/  VIADD R2, R13.reuse, 0xffffffff ;  /* 0xffffffff0d027836 */ /* 0x040fe40000000000 */
[----:B------:R-:W-:Y:S01]  /*08b0*/  HFMA2 R12, -RZ, RZ, 0, 0 ;  /* 0x00000000ff0c7431 */ /* 0x000fe200000001ff */
[C---:B------:R-:W-:Y:S01]  /*08c0*/  LOP3.LUT R26, R13.reuse, 0xf, RZ, 0xc0, !PT ;  /* 0x0000000f0d1a7812 */ /* 0x040fe200078ec0ff */
[----:B------:R-:W-:Y:S01]  /*08d0*/  UMOV UR4, URZ ;  /* 0x000000ff00047c82 */ /* 0x000fe20008000000 */
[C---:B------:R-:W-:Y:S02]  /*08e0*/  LOP3.LUT R28, R13.reuse, 0x7, RZ, 0xc0, !PT ;  /* 0x000000070d1c7812 */ /* 0x040fe400078ec0ff */
[----:B------:R-:W-:Y:S02]  /*08f0*/  ISETP.GE.U32.AND P0, PT, R2, 0xf, PT ;  /* 0x0000000f0200780c */ /* 0x000fe40003f06070 */
[----:B------:R-:W-:-:S11]  /*0900*/  LOP3.LUT R5, R13, 0x3, RZ, 0xc0, !PT ;  /* 0x000000030d057812 */ /* 0x000fd600078ec0ff */
.L_x_14:
[----:B------:R-:W0:Y:S01]  /*0910*/  LDCU UR9, c[0x0][0x3ac] ;  /* 0x00007580ff0977ac */ /* 0x000e220008000800 */
[----:B------:R-:W-:Y:S01]  /*0920*/  CS2R R24, SRZ ;  /* 0x0000000000187805 */ /* 0x000fe2000001ff00 */
[----:B0-----:R-:W-:-:S04]  /*0930*/  IMAD.U32 R13, RZ, RZ, UR9 ;  /* 0x00000009ff0d7e24 */ /* 0x001fc8000f8e00ff */
[----:B------:R-:W-:-:S05]  /*0940*/  IMAD R3, R13, UR4, RZ ;  /* 0x000000040d037c24 */ /* 0x000fca000f8e02ff */
[----:B------:R-:W-:-:S05]  /*0950*/  IADD3 R22, P1, PT, R3, R18, RZ ;  /* 0x0000001203167210 */ /* 0x000fca0007f3e0ff */
[----:B------:R-:W-:Y:S01]  /*0960*/  IMAD.X R23, RZ, RZ, R17, P1 ;  /* 0x000000ffff177224 */ /* 0x000fe200008e0611 */
[----:B------:R-:W-:Y:S07]  /*0970*/  @!P0 BRA `(.L_x_9) ;  /* 0x0000000000f48947 */ /* 0x000fee0003800000 */
[----:B------:R-:W-:Y:S01]  /*0980*/  CS2R R24, SRZ ;  /* 0x0000000000187805 */ /* 0x000fe2000001ff00 */
[----:B------:R-:W0:Y:S01]  /*0990*/  LDCU.64 UR10, c[0x0][0x388] ;  /* 0x00007100ff0a77ac */ /* 0x000e220008000a00 */
[----:B------:R-:W-:-:S05]  /*09a0*/  NOP ;  /* 0x0000000000007918 */ /* 0x000fca0000000000 */
.L_x_10:
[C---:B------:R-:W-:Y:S01]  /*09b0*/  IADD3 R11, P1, PT, R25.reuse, R22, RZ ;  /* 0x00000016190b7210 */ /* 0x040fe20007f3e0ff */
[----:B------:R-:W-:-:S03]  /*09c0*/  IMAD.WIDE.U32 R2, R25, 0x4, R14 ;  /* 0x0000000419027825 */ /* 0x000fc600078e000e */
[----:B------:R-:W-:Y:S02]  /*09d0*/  IADD3.X R30, PT, PT, RZ, R23, RZ, P1, !PT ;  /* 0x00000017ff1e7210 */ /* 0x000fe40000ffe4ff */
[C---:B0-----:R-:W-:Y:S01]  /*09e0*/  LEA R10, P1, R11.reuse, UR10, 0x2 ;  /* 0x0000000a0b0a7c11 */ /* 0x041fe2000f8210ff */
[----:B------:R-:W2:Y:S03]  /*09f0*/  LDG.E R29, desc[UR6][R2.64] ;  /* 0x00000006021d7981 */ /* 0x000ea6000c1e1900 */
[----:B------:R-:W-:Y:S01]  /*0a00*/  LEA.HI.X R11, R11, UR11, R30, 0x2, P1 ;  /* 0x0000000b0b0b7c11 */ /* 0x000fe200088f141e */
[----:B------:R-:W3:Y:S04]  /*0a10*/  LDG.E R31, desc[UR6][R2.64+0x4] ;  /* 0x00000406021f7981 */ /* 0x000ee8000c1e1900 */
[----:B------:R-:W2:Y:S04]  /*0a20*/  LDG.E R30, desc[UR6][R10.64] ;  /* 0x000000060a1e7981 */ /* 0x000ea8000c1e1900 */
[----:B------:R-:W3:Y:S04]  /*0a30*/  LDG.E R33, desc[UR6][R10.64+0x4] ;  /* 0x000004060a217981 */ /* 0x000ee8000c1e1900 */
[----:B------:R-:W4:Y:S04]  /*0a40*/  LDG.E R27, desc[UR6][R2.64+0x8] ;  /* 0x00000806021b7981 */ /* 0x000f28000c1e1900 */
[----:B------:R-:W4:Y:S04]  /*0a50*/  LDG.E R32, desc[UR6][R10.64+0x8] ;  /* 0x000008060a207981 */ /* 0x000f28000c1e1900 */
[----:B------:R-:W5:Y:S04]  /*0a60*/  LDG.E R34, desc[UR6][R2.64+0x10] ;  /* 0x0000100602227981 */ /* 0x000f68000c1e1900 */
[----:B------:R-:W5:Y:S01]  /*0a70*/  LDG.E R35, desc[UR6][R10.64+0x3c] ;  /* 0x00003c060a237981 */ /* 0x000f62000c1e1900 */
[----:B--2---:R-:W-:-:S03]  /*0a80*/  FFMA R24, R29, R30, R24 ;  /* 0x0000001e1d187223 */ /* 0x004fc60000000018 */
[----:B------:R-:W2:Y:S04]  /*0a90*/  LDG.E R29, desc[UR6][R2.64+0xc] ;  /* 0x00000c06021d7981 */ /* 0x000ea8000c1e1900 */
[----:B------:R-:W2:Y:S01]  /*0aa0*/  LDG.E R30, desc[UR6][R10.64+0xc] ;  /* 0x00000c060a1e7981 */ /* 0x000ea2000c1e1900 */
[----:B---3--:R-:W-:-:S03]  /*0ab0*/  FFMA R24, R31, R33, R24 ;  /* 0x000000211f187223 */ /* 0x008fc60000000018 */
[----:B------:R-:W5:Y:S01]  /*0ac0*/  LDG.E R31, desc[UR6][R10.64+0x10] ;  /* 0x000010060a1f7981 */ /* 0x000f62000c1e1900 */
[----:B----4-:R-:W-:-:S03]  /*0ad0*/  FFMA R36, R27, R32, R24 ;  /* 0x000000201b247223 */ /* 0x010fc60000000018 */
[----:B------:R-:W3:Y:S04]  /*0ae0*/  LDG.E R33, desc[UR6][R2.64+0x14] ;  /* 0x0000140602217981 */ /* 0x000ee8000c1e1900 */
[----:B------:R-:W3:Y:S04]  /*0af0*/  LDG.E R32, desc[UR6][R10.64+0x14] ;  /* 0x000014060a207981 */ /* 0x000ee8000c1e1900 */
[----:B------:R-:W4:Y:S04]  /*0b00*/  LDG.E R24, desc[UR6][R2.64+0x18] ;  /* 0x0000180602187981 */ /* 0x000f28000c1e1900 */
[----:B------:R-:W4:Y:S01]  /*0b10*/  LDG.E R27, desc[UR6][R10.64+0x18] ;  /* 0x000018060a1b7981 */ /* 0x000f22000c1e1900 */
[----:B--2---:R-:W-:-:S03]  /*0b20*/  FFMA R29, R29, R30, R36 ;  /* 0x0000001e1d1d7223 */ /* 0x004fc60000000024 */
[----:B------:R-:W2:Y:S01]  /*0b30*/  LDG.E R30, desc[UR6][R10.64+0x1c] ;  /* 0x00001c060a1e7981 */ /* 0x000ea2000c1e1900 */
[----:B-----5:R-:W-:-:S03]  /*0b40*/  FFMA R34, R34, R31, R29 ;  /* 0x0000001f22227223 */ /* 0x020fc6000000001d */
[----:B------:R-:W2:Y:S04]  /*0b50*/  LDG.E R29, desc[UR6][R2.64+0x1c] ;  /* 0x00001c06021d7981 */ /* 0x000ea8000c1e1900 */
[----:B------:R-:W5:Y:S01]  /*0b60*/  LDG.E R31, desc[UR6][R10.64+0x20] ;  /* 0x000020060a1f7981 */ /* 0x000f62000c1e1900 */
[----:B---3--:R-:W-:-:S03]  /*0b70*/  FFMA R33, R33, R32, R34 ;  /* 0x0000002021217223 */ /* 0x008fc60000000022 */
[----:B------:R-:W5:Y:S04]  /*0b80*/  LDG.E R32, desc[UR6][R2.64+0x20] ;  /* 0x0000200602207981 */ /* 0x000f68000c1e1900 */
[----:B------:R-:W3:Y:S01]  /*0b90*/  LDG.E R34, desc[UR6][R2.64+0x24] ;  /* 0x0000240602227981 */ /* 0x000ee2000c1e1900 */
[----:B----4-:R-:W-:-:S03]  /*0ba0*/  FFMA R36, R24, R27, R33 ;  /* 0x0000001b18247223 */ /* 0x010fc60000000021 */
[----:B------:R-:W3:Y:S04]  /*0bb0*/  LDG.E R33, desc[UR6][R10.64+0x24] ;  /* 0x000024060a217981 */ /* 0x000ee8000c1e1900 */
[----:B------:R-:W4:Y:S04]  /*0bc0*/  LDG.E R24, desc[UR6][R2.64+0x28] ;  /* 0x0000280602187981 */ /* 0x000f28000c1e1900 */
[----:B------:R-:W4:Y:S01]  /*0bd0*/  LDG.E R27, desc[UR6][R10.64+0x28] ;  /* 0x000028060a1b7981 */ /* 0x000f22000c1e1900 */
[----:B--2---:R-:W-:-:S03]  /*0be0*/  FFMA R29, R29, R30, R36 ;  /* 0x0000001e1d1d7223 */ /* 0x004fc60000000024 */
[----:B------:R-:W2:Y:S04]  /*0bf0*/  LDG.E R30, desc[UR6][R10.64+0x2c] ;  /* 0x00002c060a1e7981 */ /* 0x000ea8000c1e1900 */
        /* <DEDUP_REMOVED lines=8> */
[----:B------:R-:W4:Y:S04]  /*0c80*/  LDG.E R33, desc[UR6][R2.64+0x34] ;  /* 0x0000340602217981 */ /* 0x000f28000c1e1900 */
[----:B------:R-:W4:Y:S04]  /*0c90*/  LDG.E R24, desc[UR6][R10.64+0x34] ;  /* 0x000034060a187981 */ /* 0x000f28000c1e1900 */
[----:B------:R-:W3:Y:S01]  /*0ca0*/  LDG.E R27, desc[UR6][R2.64+0x38] ;  /* 0x00003806021b7981 */ /* 0x000ee2000c1e1900 */
[----:B------:R-:W-:Y:S02]  /*0cb0*/  VIADD R25, R25, 0x10 ;  /* 0x0000001019197836 */ /* 0x000fe40000000000 */
[----:B--2---:R-:W-:-:S04]  /*0cc0*/  FFMA R30, R29, R30, R37 ;  /* 0x0000001e1d1e7223 */ /* 0x004fc80000000025 */
[----:B-----5:R-:W-:Y:S01]  /*0cd0*/  FFMA R30, R31, R32, R30 ;  /* 0x000000201f1e7223 */ /* 0x020fe2000000001e */
[----:B------:R-:W-:-:S04]  /*0ce0*/  LOP3.LUT R32, R13, 0x7ffffff0, RZ, 0xc0, !PT ;  /* 0x7ffffff00d207812 */ /* 0x000fc800078ec0ff */
[----:B------:R-:W-:Y:S01]  /*0cf0*/  ISETP.NE.AND P1, PT, R25, R32, PT ;  /* 0x000000201900720c */ /* 0x000fe20003f25270 */
[----:B----4-:R-:W-:-:S04]  /*0d00*/  FFMA R24, R33, R24, R30 ;  /* 0x0000001821187223 */ /* 0x010fc8000000001e */
[----:B---3--:R-:W-:-:S04]  /*0d10*/  FFMA R27, R27, R36, R24 ;  /* 0x000000241b1b7223 */ /* 0x008fc80000000018 */
[----:B------:R-:W-:-:S04]  /*0d20*/  FFMA R24, R34, R35, R27 ;  /* 0x0000002322187223 */ /* 0x000fc8000000001b */
[----:B------:R-:W-:Y:S05]  /*0d30*/  @P1 BRA `(.L_x_10) ;  /* 0xfffffffc001c1947 */ /* 0x000fea000383ffff */
[----:B------:R-:W-:-:S07]  /*0d40*/  IMAD.MOV.U32 R25, RZ, RZ, R32 ;  /* 0x000000ffff197224 */ /* 0x000fce00078e0020 */
.L_x_9:
[----:B------:R-:W-:-:S13]  /*0d50*/  ISETP.NE.AND P1, PT, R26, RZ, PT ;  /* 0x000000ff1a00720c */ /* 0x000fda0003f25270 */
[----:B------:R-:W-:Y:S05]  /*0d60*/  @!P1 BRA `(.L_x_11) ;  /* 0x0000000400389947 */ /* 0x000fea0003800000 */
[----:B------:R-:W-:Y:S02]  /*0d70*/  IADD3 R2, PT, PT, R26, -0x1, RZ ;  /* 0xffffffff1a027810 */ /* 0x000fe40007ffe0ff */
[----:B------:R-:W-:Y:S02]  /*0d80*/  ISETP.NE.AND P2, PT, R28, RZ, PT ;  /* 0x000000ff1c00720c */ /* 0x000fe40003f45270 */
[----:B------:R-:W-:-:S13]  /*0d90*/  ISETP.GE.U32.AND P1, PT, R2, 0x7, PT ;  /* 0x000000070200780c */ /* 0x000fda0003f26070 */
[----:B------:R-:W-:Y:S05]  /*0da0*/  @!P1 BRA `(.L_x_12) ;  /* 0x00000000007c9947 */ /* 0x000fea0003800000 */
[----:B------:R-:W0:Y:S01]  /*0db0*/  LDCU.64 UR10, c[0x0][0x388] ;  /* 0x00007100ff0a77ac */ /* 0x000e220008000a00 */
[C---:B------:R-:W-:Y:S01]  /*0dc0*/  IADD3 R3, P1, PT, R25.reuse, R22, RZ ;  /* 0x0000001619037210 */ /* 0x040fe20007f3e0ff */
[----:B------:R-:W-:-:S04]  /*0dd0*/  IMAD.WIDE.U32 R10, R25, 0x4, R14 ;  /* 0x00000004190a7825 */ /* 0x000fc800078e000e */
[----:B------:R-:W-:Y:S01]  /*0de0*/  IMAD.X R30, RZ, RZ, R23, P1 ;  /* 0x000000ffff1e7224 */ /* 0x000fe200008e0617 */
[----:B------:R-:W2:Y:S04]  /*0df0*/  LDG.E R27, desc[UR6][R10.64] ;  /* 0x000000060a1b7981 */ /* 0x000ea8000c1e1900 */
[----:B------:R-:W3:Y:S01]  /*0e00*/  LDG.E R33, desc[UR6][R10.64+0x8] ;  /* 0x000008060a217981 */ /* 0x000ee2000c1e1900 */
[----:B0-----:R-:W-:-:S04]  /*0e10*/  LEA R2, P1, R3, UR10, 0x2 ;  /* 0x0000000a03027c11 */ /* 0x001fc8000f8210ff */
[----:B------:R-:W-:Y:S02]  /*0e20*/  LEA.HI.X R3, R3, UR11, R30, 0x2, P1 ;  /* 0x0000000b03037c11 */ /* 0x000fe400088f141e */
[----:B------:R-:W4:Y:S04]  /*0e30*/  LDG.E R30, desc[UR6][R10.64+0x4] ;  /* 0x000004060a1e7981 */ /* 0x000f28000c1e1900 */
[----:B------:R-:W2:Y:S04]  /*0e40*/  LDG.E R29, desc[UR6][R2.64] ;  /* 0x00000006021d7981 */ /* 0x000ea8000c1e1900 */
[----:B------:R-:W4:Y:S04]  /*0e50*/  LDG.E R31, desc[UR6][R2.64+0x4] ;  /* 0x00000406021f7981 */ /* 0x000f28000c1e1900 */
[----:B------:R-:W3:Y:S04]  /*0e60*/  LDG.E R32, desc[UR6][R2.64+0x8] ;  /* 0x0000080602207981 */ /* 0x000ee8000c1e1900 */
[----:B------:R-:W5:Y:S04]  /*0e70*/  LDG.E R34, desc[UR6][R2.64+0x10] ;  /* 0x0000100602227981 */ /* 0x000f68000c1e1900 */
[----:B------:R-:W5:Y:S04]  /*0e80*/  LDG.E R36, desc[UR6][R2.64+0x14] ;  /* 0x0000140602247981 */ /* 0x000f68000c1e1900 */
[----:B------:R-:W5:Y:S01]  /*0e90*/  LDG.E R37, desc[UR6][R2.64+0x1c] ;  /* 0x00001c0602257981 */ /* 0x000f62000c1e1900 */
[----:B--2---:R-:W-:-:S03]  /*0ea0*/  FFMA R27, R27, R29, R24 ;  /* 0x0000001d1b1b7223 */ /* 0x004fc60000000018 */
[----:B------:R-:W2:Y:S01]  /*0eb0*/  LDG.E R24, desc[UR6][R10.64+0xc] ;  /* 0x00000c060a187981 */ /* 0x000ea2000c1e1900 */
[----:B----4-:R-:W-:-:S03]  /*0ec0*/  FFMA R30, R30, R31, R27 ;  /* 0x0000001f1e1e7223 */ /* 0x010fc6000000001b */
[----:B------:R-:W2:Y:S01]  /*0ed0*/  LDG.E R27, desc[UR6][R2.64+0xc] ;  /* 0x00000c06021b7981 */ /* 0x000ea2000c1e1900 */
[----:B---3--:R-:W-:-:S03]  /*0ee0*/  FFMA R35, R33, R32, R30 ;  /* 0x0000002021237223 */ /* 0x008fc6000000001e */
[----:B------:R-:W5:Y:S04]  /*0ef0*/  LDG.E R33, desc[UR6][R10.64+0x10] ;  /* 0x000010060a217981 */ /* 0x000f68000c1e1900 */
[----:B------:R-:W3:Y:S04]  /*0f00*/  LDG.E R30, desc[UR6][R10.64+0x14] ;  /* 0x000014060a1e7981 */ /* 0x000ee8000c1e1900 */
[----:B------:R-:W4:Y:S04]  /*0f10*/  LDG.E R29, desc[UR6][R10.64+0x18] ;  /* 0x000018060a1d7981 */ /* 0x000f28000c1e1900 */
[----:B------:R-:W4:Y:S04]  /*0f20*/  LDG.E R32, desc[UR6][R2.64+0x18] ;  /* 0x0000180602207981 */ /* 0x000f28000c1e1900 */
[----:B------:R-:W4:Y:S01]  /*0f30*/  LDG.E R31, desc[UR6][R10.64+0x1c] ;  /* 0x00001c060a1f7981 */ /* 0x000f22000c1e1900 */
[----:B------:R-:W-:-:S02]  /*0f40*/  VIADD R25, R25, 0x8 ;  /* 0x0000000819197836 */ /* 0x000fc40000000000 */
[----:B--2---:R-:W-:-:S04]  /*0f50*/  FFMA R24, R24, R27, R35 ;  /* 0x0000001b18187223 */ /* 0x004fc80000000023 */
[----:B-----5:R-:W-:-:S04]  /*0f60*/  FFMA R33, R33, R34, R24 ;  /* 0x0000002221217223 */ /* 0x020fc80000000018 */
[----:B---3--:R-:W-:-:S04]  /*0f70*/  FFMA R30, R30, R36, R33 ;  /* 0x000000241e1e7223 */ /* 0x008fc80000000021 */
[----:B----4-:R-:W-:-:S04]  /*0f80*/  FFMA R30, R29, R32, R30 ;  /* 0x000000201d1e7223 */ /* 0x010fc8000000001e */
[----:B------:R-:W-:-:S07]  /*0f90*/  FFMA R24, R31, R37, R30 ;  /* 0x000000251f187223 */ /* 0x000fce000000001e */
.L_x_12:
        /* <DEDUP_REMOVED lines=10> */
[----:B------:R-:W3:Y:S04]  /*1040*/  LDG.E R32, desc[UR6][R10.64+0x8] ;  /* 0x000008060a207981 */ /* 0x000ee8000c1e1900 */
[----:B------:R-:W4:Y:S01]  /*1050*/  LDG.E R34, desc[UR6][R10.64+0xc] ;  /* 0x00000c060a227981 */ /* 0x000f22000c1e1900 */
[----:B0-----:R-:W-:-:S04]  /*1060*/  LEA R2, P1, R3, UR10, 0x2 ;  /* 0x0000000a03027c11 */ /* 0x001fc8000f8210ff */
[----:B------:R-:W-:Y:S02]  /*1070*/  LEA.HI.X R3, R3, UR11, R30, 0x2, P1 ;  /* 0x0000000b03037c11 */ /* 0x000fe400088f141e */
[----:B------:R-:W5:Y:S04]  /*1080*/  LDG.E R30, desc[UR6][R10.64+0x4] ;  /* 0x000004060a1e7981 */ /* 0x000f68000c1e1900 */
[----:B------:R-:W2:Y:S04]  /*1090*/  LDG.E R29, desc[UR6][R2.64] ;  /* 0x00000006021d7981 */ /* 0x000ea8000c1e1900 */
[----:B------:R-:W5:Y:S04]  /*10a0*/  LDG.E R31, desc[UR6][R2.64+0x4] ;  /* 0x00000406021f7981 */ /* 0x000f68000c1e1900 */
[----:B------:R-:W3:Y:S04]  /*10b0*/  LDG.E R33, desc[UR6][R2.64+0x8] ;  /* 0x0000080602217981 */ /* 0x000ee8000c1e1900 */
[----:B------:R-:W4:Y:S01]  /*10c0*/  LDG.E R35, desc[UR6][R2.64+0xc] ;  /* 0x00000c0602237981 */ /* 0x000f22000c1e1900 */
[----:B------:R-:W-:-:S02]  /*10d0*/  VIADD R25, R25, 0x4 ;  /* 0x0000000419197836 */ /* 0x000fc40000000000 */
[----:B--2---:R-:W-:-:S04]  /*10e0*/  FFMA R27, R27, R29, R24 ;  /* 0x0000001d1b1b7223 */ /* 0x004fc80000000018 */
[----:B-----5:R-:W-:-:S04]  /*10f0*/  FFMA R27, R30, R31, R27 ;  /* 0x0000001f1e1b7223 */ /* 0x020fc8000000001b */
[----:B---3--:R-:W-:-:S04]  /*1100*/  FFMA R27, R32, R33, R27 ;  /* 0x00000021201b7223 */ /* 0x008fc8000000001b */
[----:B----4-:R-:W-:-:S07]  /*1110*/  FFMA R24, R34, R35, R27 ;  /* 0x0000002322187223 */ /* 0x010fce000000001b */
.L_x_13:
[----:B------:R-:W-:Y:S05]  /*1120*/  @!P2 BRA `(.L_x_11) ;  /* 0x000000000048a947 */ /* 0x000fea0003800000 */
[----:B------:R-:W0:Y:S01]  /*1130*/  LDCU.64 UR10, c[0x0][0x388] ;  /* 0x00007100ff0a77ac */ /* 0x000e220008000a00 */
[C---:B------:R-:W-:Y:S01]  /*1140*/  IADD3 R22, P1, PT, R25.reuse, R22, RZ ;  /* 0x0000001619167210 */ /* 0x040fe20007f3e0ff */
[----:B------:R-:W-:-:S03]  /*1150*/  IMAD.WIDE.U32 R10, R25, 0x4, R14 ;  /* 0x00000004190a7825 */ /* 0x000fc600078e000e */
[----:B------:R-:W-:Y:S02]  /*1160*/  IADD3.X R23, PT, PT, RZ, R23, RZ, P1, !PT ;  /* 0x00000017ff177210 */ /* 0x000fe40000ffe4ff */
[----:B0-----:R-:W-:-:S04]  /*1170*/  LEA R2, P1, R22, UR10, 0x2 ;  /* 0x0000000a16027c11 */ /* 0x001fc8000f8210ff */
[----:B------:R-:W-:Y:S02]  /*1180*/  LEA.HI.X R3, R22, UR11, R23, 0x2, P1 ;  /* 0x0000000b16037c11 */ /* 0x000fe400088f1417 */
[----:B------:R-:W2:Y:S04]  /*1190*/  LDG.E R23, desc[UR6][R10.64] ;  /* 0x000000060a177981 */ /* 0x000ea8000c1e1900 */
[----:B------:R-:W2:Y:S01]  /*11a0*/  LDG.E R22, desc[UR6][R2.64] ;  /* 0x0000000602167981 */ /* 0x000ea2000c1e1900 */
[----:B------:R-:W-:Y:S01]  /*11b0*/  ISETP.NE.AND P1, PT, R5, 0x1, PT ;  /* 0x000000010500780c */ /* 0x000fe20003f25270 */
[----:B--2---:R-:W-:-:S12]  /*11c0*/  FFMA R24, R23, R22, R24 ;  /* 0x0000001617187223 */ /* 0x004fd80000000018 */
[----:B------:R-:W-:Y:S05]  /*11d0*/  @!P1 BRA `(.L_x_11) ;  /* 0x00000000001c9947 */ /* 0x000fea0003800000 */
[----:B------:R-:W-:Y:S01]  /*11e0*/  ISETP.NE.AND P1, PT, R5, 0x2, PT ;  /* 0x000000020500780c */ /* 0x000fe20003f25270 */
[----:B------:R-:W2:Y:S04]  /*11f0*/  LDG.E R23, desc[UR6][R10.64+0x4] ;  /* 0x000004060a177981 */ /* 0x000ea8000c1e1900 */
[----:B------:R-:W2:Y:S08]  /*1200*/  LDG.E R22, desc[UR6][R2.64+0x4] ;  /* 0x0000040602167981 */ /* 0x000eb0000c1e1900 */
[----:B------:R-:W3:Y:S04]  /*1210*/  @P1 LDG.E R25, desc[UR6][R10.64+0x8] ;  /* 0x000008060a191981 */ /* 0x000ee8000c1e1900 */
[----:B------:R-:W3:Y:S01]  /*1220*/  @P1 LDG.E R27, desc[UR6][R2.64+0x8] ;  /* 0x00000806021b1981 */ /* 0x000ee2000c1e1900 */
[----:B--2---:R-:W-:-:S04]  /*1230*/  FFMA R24, R23, R22, R24 ;  /* 0x0000001617187223 */ /* 0x004fc80000000018 */
[----:B---3--:R-:W-:-:S07]  /*1240*/  @P1 FFMA R24, R25, R27, R24 ;  /* 0x0000001b19181223 */ /* 0x008fce0000000018 */
.L_x_11:
[----:B------:R-:W0:Y:S01]  /*1250*/  LDCU UR9, c[0x0][0x3b0] ;  /* 0x00007600ff0977ac */ /* 0x000e220008000800 */
[----:B------:R-:W-:Y:S01]  /*1260*/  UIADD3 UR4, UPT, UPT, UR4, 0x1, URZ ;  /* 0x0000000104047890 */ /* 0x000fe2000fffe0ff */
[----:B0-----:R-:W-:Y:S01]  /*1270*/  FMUL R24, R24, UR9 ;  /* 0x0000000918187c20 */ /* 0x001fe20008400000 */
[----:B------:R-:W0:Y:S03]  /*1280*/  LDCU UR9, c[0x0][0x3a8] ;  /* 0x00007500ff0977ac */ /* 0x000e260008000800 */
[----:B------:R-:W-:-:S05]  /*1290*/  FMUL R24, R24, 1.4426950216293334961 ;  /* 0x3fb8aa3b18187820 */ /* 0x000fca0000400000 */
[----:B------:R-:W-:Y:S01]  /*12a0*/  FSETP.GEU.AND P1, PT, R24, -126, PT ;  /* 0xc2fc00001800780b */ /* 0x000fe20003f2e000 */
[----:B0-----:R-:W-:-:S12]  /*12b0*/  IMAD.U32 R11, RZ, RZ, UR9 ;  /* 0x00000009ff0b7e24 */ /* 0x001fd8000f8e00ff */
[----:B------:R-:W-:Y:S01]  /*12c0*/  @!P1 FMUL R24, R24, 0.5 ;  /* 0x3f00000018189820 */ /* 0x000fe20000400000 */
[----:B------:R-:W-:-:S03]  /*12d0*/  ISETP.NE.AND P2, PT, R11, UR4, PT ;  /* 0x000000040b007c0c */ /* 0x000fc6000bf45270 */
[----:B------:R-:W0:Y:S02]  /*12e0*/  MUFU.EX2 R3, R24 ;  /* 0x0000001800037308 */ /* 0x000e240000000800 */
[----:B0-----:R-:W-:-:S04]  /*12f0*/  @!P1 FMUL R3, R3, R3 ;  /* 0x0000000303039220 */ /* 0x001fc80000400000 */
[----:B------:R-:W-:-:S04]  /*1300*/  FADD R12, R3, R12 ;  /* 0x0000000c030c7221 */ /* 0x000fc80000000000 */
[----:B------:R-:W-:Y:S05]  /*1310*/  @!P2 BRA `(.L_x_7) ;  /* 0x00000004002ca947 */ /* 0x000fea0003800000 */
[----:B------:R-:W-:Y:S05]  /*1320*/  BRA `(.L_x_14) ;  /* 0xfffffff400787947 */ /* 0x000fea000383ffff */
.L_x_8:
[----:B------:R-:W0:Y:S01]  /*1330*/  LDCU UR4, c[0x0][0x3b0] ;  /* 0x00007600ff0477ac */ /* 0x000e220008000800 */
[C---:B------:R-:W-:Y:S01]  /*1340*/  ISETP.GE.U32.AND P0, PT, R11.reuse, 0x4, PT ;  /* 0x000000040b00780c */ /* 0x040fe20003f06070 */
[----:B------:R-:W-:Y:S01]  /*1350*/  BSSY.RECONVERGENT B1, `(.L_x_15) ;  /* 0x000003f000017945 */ /* 0x000fe20003800200 */
[----:B------:R-:W-:Y:S01]  /*1360*/  LOP3.LUT R2, R11, 0x3, RZ, 0xc0, !PT ;  /* 0x000000030b027812 */ /* 0x000fe200078ec0ff */
[----:B------:R-:W-:Y:S02]  /*1370*/  IMAD.MOV.U32 R12, RZ, RZ, RZ ;  /* 0x000000ffff0c7224 */ /* 0x000fe400078e00ff */
[----:B0-----:R-:W-:-:S04]  /*1380*/  FMUL R5, RZ, UR4 ;  /* 0x00000004ff057c20 */ /* 0x001fc80008400000 */
[----:B------:R-:W-:-:S04]  /*1390*/  FMUL R5, R5, 1.4426950216293334961 ;  /* 0x3fb8aa3b05057820 */ /* 0x000fc80000400000 */
[----:B------:R-:W-:Y:S05]  /*13a0*/  @!P0 BRA `(.L_x_16) ;  /* 0x0000000000e48947 */ /* 0x000fea0003800000 */
[----:B------:R-:W-:Y:S01]  /*13b0*/  LOP3.LUT R10, R11, 0x7ffffffc, RZ, 0xc0, !PT ;  /* 0x7ffffffc0b0a7812 */ /* 0x000fe200078ec0ff */
[----:B------:R0:W1:Y:S01]  /*13c0*/  MUFU.EX2 R23, R5 ;  /* 0x0000000500177308 */ /* 0x0000620000000800 */
[----:B------:R-:W-:Y:S02]  /*13d0*/  HFMA2 R25, -RZ, RZ, 0, 0 ;  /* 0x00000000ff197431 */ /* 0x000fe400000001ff */
[----:B------:R-:W-:Y:S01]  /*13e0*/  IMAD.MOV.U32 R12, RZ, RZ, RZ ;  /* 0x000000ffff0c7224 */ /* 0x000fe200078e00ff */
[----:B------:R-:W-:-:S13]  /*13f0*/  ISETP.GT.AND P0, PT, R10, RZ, PT ;  /* 0x000000ff0a00720c */ /* 0x000fda0003f04270 */
[----:B01----:R-:W-:Y:S05]  /*1400*/  @!P0 BRA `(.L_x_17) ;  /* 0x0000000000b08947 */ /* 0x003fea0003800000 */
[----:B------:R-:W-:Y:S01]  /*1410*/  IMAD.IADD R3, R10, 0x1, -R25 ;  /* 0x000000010a037824 */ /* 0x000fe200078e0a19 */
[----:B------:R-:W-:Y:S01]  /*1420*/  BSSY.RECONVERGENT B2, `(.L_x_18) ;  /* 0x0000019000027945 */ /* 0x000fe20003800200 */
[----:B------:R-:W-:-:S03]  /*1430*/  PLOP3.LUT P0, PT, PT, PT, PT, 0x80, 0x8 ;  /* 0x000000000008781c */ /* 0x000fc60003f0f070 */
[----:B------:R-:W-:-:S13]  /*1440*/  ISETP.GT.AND P1, PT, R3, 0xc, PT ;  /* 0x0000000c0300780c */ /* 0x000fda0003f24270 */
[----:B------:R-:W-:Y:S05]  /*1450*/  @!P1 BRA `(.L_x_19) ;  /* 0x0000000000549947 */ /* 0x000fea0003800000 */
[----:B------:R-:W-:Y:S02]  /*1460*/  PLOP3.LUT P0, PT, PT, PT, PT, 0x8, 0x80 ;  /* 0x000000000080781c */ /* 0x000fe40003f0e170 */
[----:B------:R-:W-:-:S11]  /*1470*/  IADD3 R3, PT, PT, R10, -0xc, RZ ;  /* 0xfffffff40a037810 */ /* 0x000fd60007ffe0ff */
.L_x_20:
[----:B------:R-:W-:Y:S01]  /*1480*/  FADD R12, R23, R12 ;  /* 0x0000000c170c7221 */ /* 0x000fe20000000000 */
[----:B------:R-:W-:-:S03]  /*1490*/  VIADD R25, R25, 0x10 ;  /* 0x0000001019197836 */ /* 0x000fc60000000000 */
[----:B------:R-:W-:Y:S02]  /*14a0*/  FADD R12, R23, R12 ;  /* 0x0000000c170c7221 */ /* 0x000fe40000000000 */
[----:B------:R-:W-:Y:S02]  /*14b0*/  ISETP.GE.AND P1, PT, R25, R3, PT ;  /* 0x000000031900720c */ /* 0x000fe40003f26270 */
[----:B------:R-:W-:-:S04]  /*14c0*/  FADD R12, R23, R12 ;  /* 0x0000000c170c7221 */ /* 0x000fc80000000000 */
        /* <DEDUP_REMOVED lines=12> */
[----:B------:R-:W-:Y:S01]  /*1590*/  FADD R12, R23, R12 ;  /* 0x0000000c170c7221 */ /* 0x000fe20000000000 */
[----:B------:R-:W-:Y:S06]  /*15a0*/  @!P1 BRA `(.L_x_20) ;  /* 0xfffffffc00b49947 */ /* 0x000fec000383ffff */
.L_x_19:
[----:B------:R-:W-:Y:S05]  /*15b0*/  BSYNC.RECONVERGENT B2 ;  /* 0x0000000000027941 */ /* 0x000fea0003800200 */
.L_x_18:
[----:B------:R-:W-:Y:S01]  /*15c0*/  IMAD.IADD R3, R10, 0x1, -R25 ;  /* 0x000000010a037824 */ /* 0x000fe200078e0a19 */
[----:B------:R-:W-:Y:S04]  /*15d0*/  BSSY.RECONVERGENT B2, `(.L_x_21) ;  /* 0x000000d000027945 */ /* 0x000fe80003800200 */
[----:B------:R-:W-:-:S13]  /*15e0*/  ISETP.GT.AND P1, PT, R3, 0x4, PT ;  /* 0x000000040300780c */ /* 0x000fda0003f24270 */
[----:B------:R-:W-:Y:S05]  /*15f0*/  @!P1 BRA `(.L_x_22) ;  /* 0x0000000000289947 */ /* 0x000fea0003800000 */
[----:B------:R-:W-:Y:S01]  /*1600*/  FADD R12, R12, R23 ;  /* 0x000000170c0c7221 */ /* 0x000fe20000000000 */
[----:B------:R-:W-:Y:S02]  /*1610*/  PLOP3.LUT P0, PT, PT, PT, PT, 0x8, 0x80 ;  /* 0x000000000080781c */ /* 0x000fe40003f0e170 */
[----:B------:R-:W-:Y:S01]  /*1620*/  IADD3 R25, PT, PT, R25, 0x8, RZ ;  /* 0x0000000819197810 */ /* 0x000fe20007ffe0ff */
[----:B------:R-:W-:-:S04]  /*1630*/  FADD R12, R23, R12 ;  /* 0x0000000c170c7221 */ /* 0x000fc80000000000 */
[----:B------:R-:W-:-:S04]  /*1640*/  FADD R12, R23, R12 ;  /* 0x0000000c170c7221 */ /* 0x000fc80000000000 */
[----:B------:R-:W-:-:S04]  /*1650*/  FADD R12, R23, R12 ;  /* 0x0000000c170c7221 */ /* 0x000fc80000000000 */
[----:B------:R-:W-:-:S04]  /*1660*/  FADD R12, R23, R12 ;  /* 0x0000000c170c7221 */ /* 0x000fc80000000000 */
[----:B------:R-:W-:-:S04]  /*1670*/  FADD R12, R23, R12 ;  /* 0x0000000c170c7221 */ /* 0x000fc80000000000 */
[----:B------:R-:W-:-:S04]  /*1680*/  FADD R12, R23, R12 ;  /* 0x0000000c170c7221 */ /* 0x000fc80000000000 */
[----:B------:R-:W-:-:S07]  /*1690*/  FADD R12, R23, R12 ;  /* 0x0000000c170c7221 */ /* 0x000fce0000000000 */
.L_x_22:
[----:B------:R-:W-:Y:S05]  /*16a0*/  BSYNC.RECONVERGENT B2 ;  /* 0x0000000000027941 */ /* 0x000fea0003800200 */
.L_x_21:
[----:B------:R-:W-:-:S13]  /*16b0*/  ISETP.NE.OR P0, PT, R25, R10, P0 ;  /* 0x0000000a1900720c */ /* 0x000fda0000705670 */
[----:B------:R-:W-:Y:S05]  /*16c0*/  @!P0 BRA `(.L_x_16) ;  /* 0x00000000001c8947 */ /* 0x000fea0003800000 */
.L_x_17:
[----:B------:R-:W-:Y:S02]  /*16d0*/  VIADD R25, R25, 0x4 ;  /* 0x0000000419197836 */ /* 0x000fe40000000000 */
[----:B------:R-:W-:-:S03]  /*16e0*/  FADD R12, R23, R12 ;  /* 0x0000000c170c7221 */ /* 0x000fc60000000000 */
[----:B------:R-:W-:Y:S01]  /*16f0*/  ISETP.NE.AND P0, PT, R25, R10, PT ;  /* 0x0000000a1900720c */ /* 0x000fe20003f05270 */
[----:B------:R-:W-:-:S04]  /*1700*/  FADD R12, R23, R12 ;  /* 0x0000000c170c7221 */ /* 0x000fc80000000000 */
[----:B------:R-:W-:-:S04]  /*1710*/  FADD R12, R23, R12 ;  /* 0x0000000c170c7221 */ /* 0x000fc80000000000 */
[----:B------:R-:W-:-:S04]  /*1720*/  FADD R12, R23, R12 ;  /* 0x0000000c170c7221 */ /* 0x000fc80000000000 */
[----:B------:R-:W-:Y:S05]  /*1730*/  @P0 BRA `(.L_x_17) ;  /* 0xfffffffc00e40947 */ /* 0x000fea000383ffff */
.L_x_16:
[----:B------:R-:W-:Y:S05]  /*1740*/  BSYNC.RECONVERGENT B1 ;  /* 0x0000000000017941 */ /* 0x000fea0003800200 */
.L_x_15:
[----:B------:R-:W-:-:S13]  /*1750*/  ISETP.NE.AND P0, PT, R2, RZ, PT ;  /* 0x000000ff0200720c */ /* 0x000fda0003f05270 */
[----:B------:R-:W-:Y:S05]  /*1760*/  @!P0 BRA `(.L_x_7) ;  /* 0x0000000000188947 */ /* 0x000fea0003800000 */
[----:B------:R-:W0:Y:S01]  /*1770*/  MUFU.EX2 R5, R5 ;  /* 0x0000000500057308 */ /* 0x000e220000000800 */
[----:B------:R-:W-:-:S07]  /*1780*/  IMAD.MOV.U32 R3, RZ, RZ, RZ ;  /* 0x000000ffff037224 */ /* 0x000fce00078e00ff */
.L_x_23:
[----:B------:R-:W-:Y:S01]  /*1790*/  IADD3 R3, PT, PT, R3, 0x1, RZ ;  /* 0x0000000103037810 */ /* 0x000fe20007ffe0ff */
[----:B0-----:R-:W-:-:S03]  /*17a0*/  FADD R12, R5, R12 ;  /* 0x0000000c050c7221 */ /* 0x001fc60000000000 */
[----:B------:R-:W-:-:S13]  /*17b0*/  ISETP.NE.AND P0, PT, R3, R2, PT ;  /* 0x000000020300720c */ /* 0x000fda0003f05270 */
[----:B------:R-:W-:Y:S05]  /*17c0*/  @P0 BRA `(.L_x_23) ;  /* 0xfffffffc00f00947 */ /* 0x000fea000383ffff */
.L_x_7:
[----:B------:R-:W-:Y:S05]  /*17d0*/  BSYNC.RECONVERGENT B0 ;  /* 0x0000000000007941 */ /* 0x000fea0003800200 */
.L_x_6:
[----:B------:R-:W-:Y:S01]  /*17e0*/  ISETP.GE.AND P1, PT, R11, 0x1, PT ;  /* 0x000000010b00780c */ /* 0x000fe20003f26270 */
[----:B------:R-:W0:Y:S01]  /*17f0*/  LDCU UR9, c[0x0][0x3ac] ;  /* 0x00007580ff0977ac */ /* 0x000e220008000800 */
[C---:B------:R-:W-:Y:S01]  /*1800*/  FSETP.GT.AND P0, PT, R12.reuse, RZ, PT ;  /* 0x000000ff0c00720b */ /* 0x040fe20003f04000 */
[----:B------:R-:W-:Y:S01]  /*1810*/  BSSY.RECONVERGENT B0, `(.L_x_24) ;  /* 0x00001b6000007945 */ /* 0x000fe20003800200 */
[----:B------:R-:W-:Y:S01]  /*1820*/  IMAD.MOV.U32 R5, RZ, RZ, RZ ;  /* 0x000000ffff057224 */ /* 0x000fe200078e00ff */
[----:B------:R-:W1:Y:S01]  /*1830*/  LDCU.64 UR12, c[0x0][0x390] ;  /* 0x00007200ff0c77ac */ /* 0x000e620008000a00 */
[----:B------:R-:W-:-:S07]  /*1840*/  FSEL R3, R12, 1, P0 ;  /* 0x3f8000000c037808 */ /* 0x000fce0000000000 */
[----:B------:R-:W-:Y:S05]  /*1850*/  @!P1 BRA `(.L_x_25) ;  /* 0x0000001800c49947 */ /* 0x000fea0003800000 */
[----:B------:R-:W-:-:S13]  /*1860*/  ISETP.GE.AND P0, PT, R13, 0x1, PT ;  /* 0x000000010d00780c */ /* 0x000fda0003f06270 */
[----:B------:R-:W-:Y:S05]  /*1870*/  @!P0 BRA `(.L_x_26) ;  /* 0x0000000c006c8947 */ /* 0x000fea0003800000 */
[----:B------:R-:W-:Y:S01]  /*1880*/  MOV R23, R7 ;  /* 0x0000000700177202 */ /* 0x000fe20000000f00 */
[-C--:B------:R-:W-:Y:S01]  /*1890*/  IMAD R5, R9, R11.reuse, RZ ;  /* 0x0000000b09057224 */ /* 0x080fe200078e02ff */
[----:B------:R-:W2:Y:S01]  /*18a0*/  LDCU.64 UR10, c[0x0][0x380] ;  /* 0x00007000ff0a77ac */ /* 0x000ea20008000a00 */
[----:B------:R-:W-:Y:S01]  /*18b0*/  IMAD.MOV.U32 R22, RZ, RZ, R0 ;  /* 0x000000ffff167224 */ /* 0x000fe200078e0000 */
[C---:B------:R-:W-:Y:S01]  /*18c0*/  LOP3.LUT R12, R13.reuse, 0x7ffffff0, RZ, 0xc0, !PT ;  /* 0x7ffffff00d0c7812 */ /* 0x040fe200078ec0ff */
[C---:B------:R-:W-:Y:S01]  /*18d0*/  IMAD R5, R8.reuse, UR8, R5 ;  /* 0x0000000808057c24 */ /* 0x040fe2000f8e0205 */
[----:B------:R-:W-:Y:S01]  /*18e0*/  LOP3.LUT R7, R13, 0xf, RZ, 0xc0, !PT ;  /* 0x0000000f0d077812 */ /* 0x000fe200078ec0ff */
[----:B------:R-:W-:-:S04]  /*18f0*/  IMAD.WIDE.U32 R10, R8, R11, R22 ;  /* 0x0000000b080a7225 */ /* 0x000fc800078e0016 */
[----:B------:R-:W-:Y:S02]  /*1900*/  IMAD.IADD R0, R11, 0x1, R5 ;  /* 0x000000010b007824 */ /* 0x000fe400078e0205 */
[----:B------:R-:W-:-:S04]  /*1910*/  IMAD.WIDE.U32 R8, R10, R13, RZ ;  /* 0x0000000d0a087225 */ /* 0x000fc800078e00ff */
[----:B------:R-:W-:Y:S02]  /*1920*/  IMAD R5, R0, R13, RZ ;  /* 0x0000000d00057224 */ /* 0x000fe400078e02ff */
[----:B------:R-:W-:Y:S01]  /*1930*/  IMAD.MOV.U32 R11, RZ, RZ, RZ ;  /* 0x000000ffff0b7224 */ /* 0x000fe200078e00ff */
[----:B--2---:R-:W-:Y:S01]  /*1940*/  LEA R0, P0, R8, UR10, 0x2 ;  /* 0x0000000a08007c11 */ /* 0x004fe2000f8010ff */
[----:B------:R-:W-:Y:S01]  /*1950*/  IMAD R5, R10, UR5, R5 ;  /* 0x000000050a057c24 */ /* 0x000fe2000f8e0205 */
[----:B------:R-:W-:Y:S01]  /*1960*/  LOP3.LUT R10, R13, 0x3, RZ, 0xc0, !PT ;  /* 0x000000030d0a7812 */ /* 0x000fe200078ec0ff */
[----:B------:R-:W-:Y:S02]  /*1970*/  IMAD.MOV R12, RZ, RZ, -R12 ;  /* 0x000000ffff0c7224 */ /* 0x000fe400078e0a0c */
[----:B------:R-:W-:Y:S01]  /*1980*/  IMAD.IADD R5, R9, 0x1, R5 ;  /* 0x0000000109057824 */ /* 0x000fe200078e0205 */
[----:B------:R-:W-:-:S04]  /*1990*/  LOP3.LUT R9, R13, 0x7, RZ, 0xc0, !PT ;  /* 0x000000070d097812 */ /* 0x000fc800078ec0ff */
[----:B------:R-:W-:Y:S01]  /*19a0*/  LEA.HI.X R2, R8, UR11, R5, 0x2, P0 ;  /* 0x0000000b08027c11 */ /* 0x000fe200080f1405 */
[----:B------:R-:W-:Y:S01]  /*19b0*/  HFMA2 R5, -RZ, RZ, 0, 0 ;  /* 0x00000000ff057431 */ /* 0x000fe200000001ff */
[----:B------:R-:W-:-:S04]  /*19c0*/  IADD3 R8, P0, PT, R0, 0x20, RZ ;  /* 0x0000002000087810 */ /* 0x000fc80007f1e0ff */
[----:B------:R-:W-:-:S09]  /*19d0*/  IADD3.X R13, PT, PT, RZ, R2, RZ, P0, !PT ;  /* 0x00000002ff0d7210 */ /* 0x000fd200007fe4ff */
.L_x_37:
[----:B------:R-:W2:Y:S01]  /*19e0*/  LDC R24, c[0x0][0x3ac] ;  /* 0x0000eb00ff187b82 */ /* 0x000ea20000000800 */
[----:B------:R-:W-:Y:S01]  /*19f0*/  MOV R2, RZ ;  /* 0x000000ff00027202 */ /* 0x000fe20000000f00 */
[----:B--2---:R-:W-:Y:S02]  /*1a00*/  VIADD R0, R24, 0xffffffff ;  /* 0xffffffff18007836 */ /* 0x004fe40000000000 */
[----:B------:R-:W-:-:S03]  /*1a10*/  IMAD R23, R11, R24, RZ ;  /* 0x000000180b177224 */ /* 0x000fc600078e02ff */
[----:B------:R-:W-:Y:S01]  /*1a20*/  ISETP.GE.U32.AND P1, PT, R0, 0xf, PT ;  /* 0x0000000f0000780c */ /* 0x000fe20003f26070 */
[----:B------:R-:W-:Y:S01]  /*1a30*/  IMAD.MOV.U32 R0, RZ, RZ, RZ ;  /* 0x000000ffff007224 */ /* 0x000fe200078e00ff */
[----:B------:R-:W-:-:S05]  /*1a40*/  IADD3 R23, P0, PT, R23, R18, RZ ;  /* 0x0000001217177210 */ /* 0x000fca0007f1e0ff */
[----:B------:R-:W-:-:S06]  /*1a50*/  IMAD.X R22, RZ, RZ, R17, P0 ;  /* 0x000000ffff167224 */ /* 0x000fcc00000e0611 */
[----:B------:R-:W-:Y:S05]  /*1a60*/  @!P1 BRA `(.L_x_27) ;  /* 0x0000000400189947 */ /* 0x000fea0003800000 */
[----:B------:R-:W2:Y:S01]  /*1a70*/  LDCU.64 UR10, c[0x0][0x388] ;  /* 0x00007100ff0a77ac */ /* 0x000ea20008000a00 */
[----:B------:R-:W-:Y:S01]  /*1a80*/  BSSY.RECONVERGENT B1, `(.L_x_27) ;  /* 0x0000044000017945 */ /* 0x000fe20003800200 */
[----:B------:R-:W-:Y:S01]  /*1a90*/  LOP3.LUT R2, R24, 0x7ffffff0, RZ, 0xc0, !PT ;  /* 0x7ffffff018027812 */ /* 0x000fe200078ec0ff */
[----:B------:R-:W-:Y:S01]  /*1aa0*/  IMAD.MOV.U32 R0, RZ, RZ, RZ ;  /* 0x000000ffff007224 */ /* 0x000fe200078e00ff */
[----:B------:R-:W-:Y:S01]  /*1ab0*/  MOV R30, R8 ;  /* 0x00000008001e7202 */ /* 0x000fe20000000f00 */
[----:B------:R-:W-:Y:S02]  /*1ac0*/  IMAD.MOV.U32 R25, RZ, RZ, R13 ;  /* 0x000000ffff197224 */ /* 0x000fe400078e000d */
[----:B------:R-:W-:Y:S01]  /*1ad0*/  IMAD.MOV.U32 R28, RZ, RZ, R12 ;  /* 0x000000ffff1c7224 */ /* 0x000fe200078e000c */
[----:B--2---:R-:W-:-:S04]  /*1ae0*/  LEA R32, P0, R23, UR10, 0x2 ;  /* 0x0000000a17207c11 */ /* 0x004fc8000f8010ff */
[----:B------:R-:W-:Y:S02]  /*1af0*/  IADD3 R32, P1, PT, R32, 0x20, RZ ;  /* 0x0000002020207810 */ /* 0x000fe40007f3e0ff */
[----:B------:R-:W-:-:S04]  /*1b00*/  LEA.HI.X R33, R23, UR11, R22, 0x2, P0 ;  /* 0x0000000b17217c11 */ /* 0x000fc800080f1416 */
[----:B------:R-:W-:-:S07]  /*1b10*/  IADD3.X R33, PT, PT, RZ, R33, RZ, P1, !PT ;  /* 0x00000021ff217210 */ /* 0x000fce0000ffe4ff */
.L_x_28:
[----:B------:R-:W-:Y:S01]  /*1b20*/  IMAD.MOV.U32 R26, RZ, RZ, R32 ;  /* 0x000000ffff1a7224 */ /* 0x000fe200078e0020 */
[----:B------:R-:W-:Y:S01]  /*1b30*/  MOV R24, R30 ;  /* 0x0000001e00187202 */ /* 0x000fe20000000f00 */
[----:B------:R-:W-:-:S04]  /*1b40*/  IMAD.MOV.U32 R27, RZ, RZ, R33 ;  /* 0x000000ffff1b7224 */ /* 0x000fc800078e0021 */
[----:B------:R-:W2:Y:S04]  /*1b50*/  LDG.E R31, desc[UR6][R24.64+-0x20] ;  /* 0xffffe006181f7981 */ /* 0x000ea8000c1e1900 */
[----:B------:R-:W2:Y:S04]  /*1b60*/  LDG.E R32, desc[UR6][R26.64+-0x20] ;  /* 0xffffe0061a207981 */ /* 0x000ea8000c1e1900 */
[----:B------:R-:W3:Y:S04]  /*1b70*/  LDG.E R33, desc[UR6][R24.64+-0x1c] ;  /* 0xffffe40618217981 */ /* 0x000ee8000c1e1900 */
[----:B------:R-:W3:Y:S04]  /*1b80*/  LDG.E R34, desc[UR6][R26.64+-0x1c] ;  /* 0xffffe4061a227981 */ /* 0x000ee8000c1e1900 */
[----:B------:R-:W4:Y:S04]  /*1b90*/  LDG.E R29, desc[UR6][R24.64+-0x18] ;  /* 0xffffe806181d7981 */ /* 0x000f28000c1e1900 */
[----:B------:R-:W4:Y:S01]  /*1ba0*/  LDG.E R30, desc[UR6][R26.64+-0x18] ;  /* 0xffffe8061a1e7981 */ /* 0x000f22000c1e1900 */
[----:B--2---:R-:W-:-:S03]  /*1bb0*/  FFMA R32, R31, R32, R0 ;  /* 0x000000201f207223 */ /* 0x004fc60000000000 */
[----:B------:R-:W2:Y:S04]  /*1bc0*/  LDG.E R0, desc[UR6][R24.64+-0x14] ;  /* 0xffffec0618007981 */ /* 0x000ea8000c1e1900 */
[----:B------:R-:W2:Y:S01]  /*1bd0*/  LDG.E R31, desc[UR6][R26.64+-0x14] ;  /* 0xffffec061a1f7981 */ /* 0x000ea2000c1e1900 */
[----:B---3--:R-:W-:-:S03]  /*1be0*/  FFMA R32, R33, R34, R32 ;  /* 0x0000002221207223 */ /* 0x008fc60000000020 */
        /* <DEDUP_REMOVED lines=33> */
[----:B------:R2:W5:Y:S04]  /*1e00*/  LDG.E R0, desc[UR6][R24.64+0x1c] ;  /* 0x00001c0618007981 */ /* 0x000568000c1e1900 */
[----:B------:R-:W5:Y:S01]  /*1e10*/  LDG.E R31, desc[UR6][R26.64+0x1c] ;  /* 0x00001c061a1f7981 */ /* 0x000f62000c1e1900 */
[----:B------:R-:W-:-:S05]  /*1e20*/  VIADD R28, R28, 0x10 ;  /* 0x000000101c1c7836 */ /* 0x000fca0000000000 */
[----:B------:R-:W-:Y:S01]  /*1e30*/  ISETP.NE.AND P0, PT, R28, RZ, PT ;  /* 0x000000ff1c00720c */ /* 0x000fe20003f05270 */
[----:B---3--:R-:W-:-:S04]  /*1e40*/  FFMA R32, R32, R34, R33 ;  /* 0x0000002220207223 */ /* 0x008fc80000000021 */
[----:B----4-:R-:W-:Y:S01]  /*1e50*/  FFMA R29, R29, R30, R32 ;  /* 0x0000001e1d1d7223 */ /* 0x010fe20000000020 */
[----:B------:R-:W-:Y:S02]  /*1e60*/  IADD3 R30, P1, PT, R24, 0x40, RZ ;  /* 0x00000040181e7810 */ /* 0x000fe40007f3e0ff */
[----:B------:R-:W-:-:S03]  /*1e70*/  IADD3 R32, P2, PT, R26, 0x40, RZ ;  /* 0x000000401a207810 */ /* 0x000fc60007f5e0ff */
[----:B--2---:R-:W-:Y:S01]  /*1e80*/  IMAD.X R25, RZ, RZ, R25, P1 ;  /* 0x000000ffff197224 */ /* 0x004fe200008e0619 */
[----:B------:R-:W-:Y:S01]  /*1e90*/  IADD3.X R33, PT, PT, RZ, R27, RZ, P2, !PT ;  /* 0x0000001bff217210 */ /* 0x000fe200017fe4ff */
[----:B-----5:R-:W-:Y:S01]  /*1ea0*/  FFMA R0, R0, R31, R29 ;  /* 0x0000001f00007223 */ /* 0x020fe2000000001d */
[----:B------:R-:W-:Y:S07]  /*1eb0*/  @P0 BRA `(.L_x_28) ;  /* 0xfffffffc00180947 */ /* 0x000fee000383ffff */
[----:B01----:R-:W-:Y:S05]  /*1ec0*/  BSYNC.RECONVERGENT B1 ;  /* 0x0000000000017941 */ /* 0x003fea0003800200 */
.L_x_27:
[----:B------:R-:W-:Y:S01]  /*1ed0*/  ISETP.NE.AND P0, PT, R7, RZ, PT ;  /* 0x000000ff0700720c */ /* 0x000fe20003f05270 */
[----:B------:R-:W-:-:S12]  /*1ee0*/  BSSY.RECONVERGENT B1, `(.L_x_29) ;  /* 0x0000054000017945 */ /* 0x000fd80003800200 */
[----:B------:R-:W-:Y:S05]  /*1ef0*/  @!P0 BRA `(.L_x_30) ;  /* 0x0000000400488947 */ /* 0x000fea0003800000 */
[----:B------:R-:W-:Y:S01]  /*1f00*/  VIADD R24, R7, 0xffffffff ;  /* 0xffffffff07187836 */ /* 0x000fe20000000000 */
[----:B------:R-:W-:Y:S01]  /*1f10*/  BSSY.RECONVERGENT B2, `(.L_x_31) ;  /* 0x0000023000027945 */ /* 0x000fe20003800200 */
[----:B------:R-:W-:-:S03]  /*1f20*/  ISETP.NE.AND P1, PT, R9, RZ, PT ;  /* 0x000000ff0900720c */ /* 0x000fc60003f25270 */
[----:B------:R-:W-:-:S13]  /*1f30*/  ISETP.GE.U32.AND P0, PT, R24, 0x7, PT ;  /* 0x000000071800780c */ /* 0x000fda0003f06070 */
[----:B------:R-:W-:Y:S05]  /*1f40*/  @!P0 BRA `(.L_x_32) ;  /* 0x00000000007c8947 */ /* 0x000fea0003800000 */
[----:B------:R-:W2:Y:S01]  /*1f50*/  LDCU.64 UR10, c[0x0][0x388] ;  /* 0x00007100ff0a77ac */ /* 0x000ea20008000a00 */
[C---:B------:R-:W-:Y:S01]  /*1f60*/  IADD3 R25, P0, PT, R2.reuse, R23, RZ ;  /* 0x0000001702197210 */ /* 0x040fe20007f1e0ff */
[----:B------:R-:W-:-:S04]  /*1f70*/  IMAD.WIDE.U32 R26, R2, 0x4, R14 ;  /* 0x00000004021a7825 */ /* 0x000fc800078e000e */
[----:B------:R-:W-:Y:S01]  /*1f80*/  IMAD.X R28, RZ, RZ, R22, P0 ;  /* 0x000000ffff1c7224 */ /* 0x000fe200000e0616 */
[----:B------:R-:W3:Y:S04]  /*1f90*/  LDG.E R29, desc[UR6][R26.64] ;  /* 0x000000061a1d7981 */ /* 0x000ee8000c1e1900 */
[----:B------:R-:W4:Y:S04]  /*1fa0*/  LDG.E R31, desc[UR6][R26.64+0x4] ;  /* 0x000004061a1f7981 */ /* 0x000f28000c1e1900 */
[----:B------:R-:W5:Y:S01]  /*1fb0*/  LDG.E R33, desc[UR6][R26.64+0x8] ;  /* 0x000008061a217981 */ /* 0x000f62000c1e1900 */
[----:B--2---:R-:W-:-:S04]  /*1fc0*/  LEA R24, P0, R25, UR10, 0x2 ;  /* 0x0000000a19187c11 */ /* 0x004fc8000f8010ff */
[----:B------:R-:W-:-:S05]  /*1fd0*/  LEA.HI.X R25, R25, UR11, R28, 0x2, P0 ;  /* 0x0000000b19197c11 */ /* 0x000fca00080f141c */
[----:B------:R-:W3:Y:S04]  /*1fe0*/  LDG.E R28, desc[UR6][R24.64] ;  /* 0x00000006181c7981 */ /* 0x000ee8000c1e1900 */
[----:B------:R-:W4:Y:S04]  /*1ff0*/  LDG.E R30, desc[UR6][R24.64+0x4] ;  /* 0x00000406181e7981 */ /* 0x000f28000c1e1900 */
[----:B------:R-:W5:Y:S04]  /*2000*/  LDG.E R32, desc[UR6][R24.64+0x8] ;  /* 0x0000080618207981 */ /* 0x000f68000c1e1900 */
[----:B------:R-:W2:Y:S04]  /*2010*/  LDG.E R35, desc[UR6][R24.64+0x10] ;  /* 0x0000100618237981 */ /* 0x000ea8000c1e1900 */
[----:B------:R-:W2:Y:S04]  /*2020*/  LDG.E R34, desc[UR6][R24.64+0x14] ;  /* 0x0000140618227981 */ /* 0x000ea8000c1e1900 */
[----:B------:R-:W2:Y:S01]  /*2030*/  LDG.E R36, desc[UR6][R24.64+0x1c] ;  /* 0x00001c0618247981 */ /* 0x000ea2000c1e1900 */
[----:B---3--:R-:W-:-:S03]  /*2040*/  FFMA R28, R29, R28, R0 ;  /* 0x0000001c1d1c7223 */ /* 0x008fc60000000000 */
[----:B------:R-:W3:Y:S01]  /*2050*/  LDG.E R0, desc[UR6][R26.64+0xc] ;  /* 0x00000c061a007981 */ /* 0x000ee2000c1e1900 */
[----:B----4-:R-:W-:-:S03]  /*2060*/  FFMA R28, R31, R30, R28 ;  /* 0x0000001e1f1c7223 */ /* 0x010fc6000000001c */
[----:B------:R-:W3:Y:S01]  /*2070*/  LDG.E R29, desc[UR6][R24.64+0xc] ;  /* 0x00000c06181d7981 */ /* 0x000ee2000c1e1900 */
[----:B-----5:R-:W-:-:S03]  /*2080*/  FFMA R37, R33, R32, R28 ;  /* 0x0000002021257223 */ /* 0x020fc6000000001c */
[----:B------:R-:W2:Y:S04]  /*2090*/  LDG.E R32, desc[UR6][R26.64+0x10] ;  /* 0x000010061a207981 */ /* 0x000ea8000c1e1900 */
[----:B------:R-:W4:Y:S04]  /*20a0*/  LDG.E R30, desc[UR6][R26.64+0x14] ;  /* 0x000014061a1e7981 */ /* 0x000f28000c1e1900 */
[----:B------:R-:W5:Y:S04]  /*20b0*/  LDG.E R28, desc[UR6][R26.64+0x18] ;  /* 0x000018061a1c7981 */ /* 0x000f68000c1e1900 */
[----:B------:R-:W5:Y:S04]  /*20c0*/  LDG.E R33, desc[UR6][R24.64+0x18] ;  /* 0x0000180618217981 */ /* 0x000f68000c1e1900 */
[----:B------:R-:W5:Y:S01]  /*20d0*/  LDG.E R31, desc[UR6][R26.64+0x1c] ;  /* 0x00001c061a1f7981 */ /* 0x000f62000c1e1900 */
[----:B------:R-:W-:Y:S01]  /*20e0*/  IADD3 R2, PT, PT, R2, 0x8, RZ ;  /* 0x0000000802027810 */ /* 0x000fe20007ffe0ff */
[----:B---3--:R-:W-:-:S04]  /*20f0*/  FFMA R29, R0, R29, R37 ;  /* 0x0000001d001d7223 */ /* 0x008fc80000000025 */
[----:B--2---:R-:W-:-:S04]  /*2100*/  FFMA R29, R32, R35, R29 ;  /* 0x00000023201d7223 */ /* 0x004fc8000000001d */
[----:B----4-:R-:W-:-:S04]  /*2110*/  FFMA R29, R30, R34, R29 ;  /* 0x000000221e1d7223 */ /* 0x010fc8000000001d */
[----:B-----5:R-:W-:-:S04]  /*2120*/  FFMA R28, R28, R33, R29 ;  /* 0x000000211c1c7223 */ /* 0x020fc8000000001d */
[----:B------:R-:W-:-:S07]  /*2130*/  FFMA R0, R31, R36, R28 ;  /* 0x000000241f007223 */ /* 0x000fce000000001c */
.L_x_32:
[----:B01----:R-:W-:Y:S05]  /*2140*/  BSYNC.RECONVERGENT B2 ;  /* 0x0000000000027941 */ /* 0x003fea0003800200 */
.L_x_31:
[----:B------:R-:W-:Y:S05]  /*2150*/  @!P1 BRA `(.L_x_30) ;  /* 0x0000000000b09947 */ /* 0x000fea0003800000 */
[----:B------:R-:W-:Y:S01]  /*2160*/  VIADD R24, R9, 0xffffffff ;  /* 0xffffffff09187836 */ /* 0x000fe20000000000 */
[----:B------:R-:W-:Y:S01]  /*2170*/  BSSY.RECONVERGENT B2, `(.L_x_33) ;  /* 0x0000017000027945 */ /* 0x000fe20003800200 */
[----:B------:R-:W-:-:S03]  /*2180*/  ISETP.NE.AND P1, PT, R10, RZ, PT ;  /* 0x000000ff0a00720c */ /* 0x000fc60003f25270 */
        /* <DEDUP_REMOVED lines=9> */
[----:B0-----:R-:W-:-:S03]  /*2220*/  LEA R24, P0, R25, UR10, 0x2 ;  /* 0x0000000a19187c11 */ /* 0x001fc6000f8010ff */
[----:B------:R-:W5:Y:S01]  /*2230*/  LDG.E R35, desc[UR6][R26.64+0xc] ;  /* 0x00000c061a237981 */ /* 0x000f62000c1e1900 */
[----:B------:R-:W-:-:S05]  /*2240*/  LEA.HI.X R25, R25, UR11, R28, 0x2, P0 ;  /* 0x0000000b19197c11 */ /* 0x000fca00080f141c */
[----:B------:R-:W2:Y:S04]  /*2250*/  LDG.E R28, desc[UR6][R24.64] ;  /* 0x00000006181c7981 */ /* 0x000ea8000c1e1900 */
[----:B------:R-:W3:Y:S04]  /*2260*/  LDG.E R30, desc[UR6][R24.64+0x4] ;  /* 0x00000406181e7981 */ /* 0x000ee8000c1e1900 */
[----:B------:R-:W4:Y:S04]  /*2270*/  LDG.E R32, desc[UR6][R24.64+0x8] ;  /* 0x0000080618207981 */ /* 0x000f28000c1e1900 */
[----:B------:R-:W5:Y:S01]  /*2280*/  LDG.E R34, desc[UR6][R24.64+0xc] ;  /* 0x00000c0618227981 */ /* 0x000f62000c1e1900 */
[----:B------:R-:W-:Y:S01]  /*2290*/  IADD3 R2, PT, PT, R2, 0x4, RZ ;  /* 0x0000000402027810 */ /* 0x000fe20007ffe0ff */
[----:B--2---:R-:W-:-:S04]  /*22a0*/  FFMA R28, R29, R28, R0 ;  /* 0x0000001c1d1c7223 */ /* 0x004fc80000000000 */
[----:B---3--:R-:W-:-:S04]  /*22b0*/  FFMA R28, R31, R30, R28 ;  /* 0x0000001e1f1c7223 */ /* 0x008fc8000000001c */
[----:B----4-:R-:W-:-:S04]  /*22c0*/  FFMA R28, R33, R32, R28 ;  /* 0x00000020211c7223 */ /* 0x010fc8000000001c */
[----:B-----5:R-:W-:-:S07]  /*22d0*/  FFMA R0, R35, R34, R28 ;  /* 0x0000002223007223 */ /* 0x020fce000000001c */
.L_x_34:
[----:B------:R-:W-:Y:S05]  /*22e0*/  BSYNC.RECONVERGENT B2 ;  /* 0x0000000000027941 */ /* 0x000fea0003800200 */
.L_x_33:
[----:B------:R-:W-:Y:S05]  /*22f0*/  @!P1 BRA `(.L_x_30) ;  /* 0x0000000000489947 */ /* 0x000fea0003800000 */
[----:B------:R-:W0:Y:S01]  /*2300*/  LDCU.64 UR10, c[0x0][0x388] ;  /* 0x00007100ff0a77ac */ /* 0x000e220008000a00 */
[C---:B------:R-:W-:Y:S01]  /*2310*/  IADD3 R25, P0, PT, R2.reuse, R23, RZ ;  /* 0x0000001702197210 */ /* 0x040fe20007f1e0ff */
[----:B------:R-:W-:-:S04]  /*2320*/  IMAD.WIDE.U32 R26, R2, 0x4, R14 ;  /* 0x00000004021a7825 */ /* 0x000fc800078e000e */
[----:B------:R-:W-:Y:S01]  /*2330*/  IMAD.X R28, RZ, RZ, R22, P0 ;  /* 0x000000ffff1c7224 */ /* 0x000fe200000e0616 */
[----:B------:R-:W2:Y:S01]  /*2340*/  LDG.E R29, desc[UR6][R26.64] ;  /* 0x000000061a1d7981 */ /* 0x000ea2000c1e1900 */
[----:B0-----:R-:W-:-:S04]  /*2350*/  LEA R24, P0, R25, UR10, 0x2 ;  /* 0x0000000a19187c11 */ /* 0x001fc8000f8010ff */
[----:B------:R-:W-:-:S05]  /*2360*/  LEA.HI.X R25, R25, UR11, R28, 0x2, P0 ;  /* 0x0000000b19197c11 */ /* 0x000fca00080f141c */
        /* <DEDUP_REMOVED lines=11> */
.L_x_30:
[----:B01----:R-:W-:Y:S05]  /*2420*/  BSYNC.RECONVERGENT B1 ;  /* 0x0000000000017941 */ /* 0x003fea0003800200 */
.L_x_29:
[----:B------:R-:W0:Y:S01]  /*2430*/  LDCU UR4, c[0x0][0x3b0] ;  /* 0x00007600ff0477ac */ /* 0x000e220008000800 */
[----:B------:R-:W1:Y:S01]  /*2440*/  MUFU.RCP R24, R3 ;  /* 0x0000000300187308 */ /* 0x000e620000001000 */
[----:B------:R-:W-:Y:S01]  /*2450*/  BSSY.RECONVERGENT B1, `(.L_x_35) ;  /* 0x0000011000017945 */ /* 0x000fe20003800200 */
[----:B0-----:R-:W-:Y:S01]  /*2460*/  FMUL R0, R0, UR4 ;  /* 0x0000000400007c20 */ /* 0x001fe20008400000 */
[----:B-1----:R-:W-:-:S03]  /*2470*/  FFMA R25, -R3, R24, 1 ;  /* 0x3f80000003197423 */ /* 0x002fc60000000118 */
[----:B------:R-:W-:Y:S01]  /*2480*/  FMUL R2, R0, 1.4426950216293334961 ;  /* 0x3fb8aa3b00027820 */ /* 0x000fe20000400000 */
[----:B------:R-:W-:-:S04]  /*2490*/  FFMA R25, R24, R25, R24 ;  /* 0x0000001918197223 */ /* 0x000fc80000000018 */
[----:B------:R-:W-:-:S13]  /*24a0*/  FSETP.GEU.AND P0, PT, R2, -126, PT ;  /* 0xc2fc00000200780b */ /* 0x000fda0003f0e000 */
[----:B------:R-:W-:-:S04]  /*24b0*/  @!P0 FMUL R2, R2, 0.5 ;  /* 0x3f00000002028820 */ /* 0x000fc80000400000 */
[----:B------:R-:W0:Y:S02]  /*24c0*/  MUFU.EX2 R0, R2 ;  /* 0x0000000200007308 */ /* 0x000e240000000800 */
[----:B0-----:R-:W-:-:S06]  /*24d0*/  @!P0 FMUL R0, R0, R0 ;  /* 0x0000000000008220 */ /* 0x001fcc0000400000 */
[----:B------:R-:W0:Y:S01]  /*24e0*/  FCHK P0, R0, R3 ;  /* 0x0000000300007302 */ /* 0x000e220000000000 */
[----:B------:R-:W-:-:S04]  /*24f0*/  FFMA R24, R0, R25, RZ ;  /* 0x0000001900187223 */ /* 0x000fc800000000ff */
[----:B------:R-:W-:-:S04]  /*2500*/  FFMA R26, -R3, R24, R0 ;  /* 0x00000018031a7223 */ /* 0x000fc80000000100 */
[----:B------:R-:W-:Y:S01]  /*2510*/  FFMA R24, R25, R26, R24 ;  /* 0x0000001a19187223 */ /* 0x000fe20000000018 */
[----:B0-----:R-:W-:Y:S06]  /*2520*/  @!P0 BRA `(.L_x_36) ;  /* 0x00000000000c8947 */ /* 0x001fec0003800000 */
[----:B------:R-:W-:-:S07]  /*2530*/  MOV R2, 0x2550 ;  /* 0x0000255000027802 */ /* 0x000fce0000000f00 */
[----:B------:R-:W-:Y:S05]  /*2540*/  CALL.REL.NOINC `($__internal_1_$__cuda_sm3x_div_rn_noftz_f32_slowpath) ;  /* 0x0000001000f07944 */ /* 0x000fea0003c00000 */
[----:B------:R-:W-:-:S07]  /*2550*/  IMAD.MOV.U32 R24, RZ, RZ, R0 ;  /* 0x000000ffff187224 */ /* 0x000fce00078e0000 */
.L_x_36:
[----:B------:R-:W-:Y:S05]  /*2560*/  BSYNC.RECONVERGENT B1 ;  /* 0x0000000000017941 */ /* 0x000fea0003800200 */
.L_x_35:
[----:B------:R-:W0:Y:S01]  /*2570*/  LDCU.64 UR10, c[0x0][0x390] ;  /* 0x00007200ff0a77ac */ /* 0x000e220008000a00 */
[----:B------:R-:W-:Y:S01]  /*2580*/  IADD3 R23, P0, PT, R6, R23, RZ ;  /* 0x0000001706177210 */ /* 0x000fe20007f1e0ff */
[----:B------:R-:W1:Y:S03]  /*2590*/  LDCU UR4, c[0x0][0x3a8] ;  /* 0x00007500ff0477ac */ /* 0x000e660008000800 */
[----:B------:R-:W-:Y:S02]  /*25a0*/  IADD3.X R0, PT, PT, R4, R22, RZ, P0, !PT ;  /* 0x0000001604007210 */ /* 0x000fe400007fe4ff */
[----:B0-----:R-:W-:-:S04]  /*25b0*/  LEA R22, P0, R23, UR10, 0x2 ;  /* 0x0000000a17167c11 */ /* 0x001fc8000f8010ff */
[----:B------:R-:W-:-:S05]  /*25c0*/  LEA.HI.X R23, R23, UR11, R0, 0x2, P0 ;  /* 0x0000000b17177c11 */ /* 0x000fca00080f1400 */
[----:B------:R-:W2:Y:S01]  /*25d0*/  LDG.E R22, desc[UR6][R22.64] ;  /* 0x0000000616167981 */ /* 0x000ea2000c1e1900 */
[----:B------:R-:W-:-:S05]  /*25e0*/  VIADD R11, R11, 0x1 ;  /* 0x000000010b0b7836 */ /* 0x000fca0000000000 */
[----:B-1----:R-:W-:Y:S01]  /*25f0*/  ISETP.NE.AND P0, PT, R11, UR4, PT ;  /* 0x000000040b007c0c */ /* 0x002fe2000bf05270 */
[----:B--2---:R-:W-:-:S12]  /*2600*/  FFMA R5, R22, R24, R5 ;  /* 0x0000001816057223 */ /* 0x004fd80000000005 */
[----:B------:R-:W-:Y:S05]  /*2610*/  @!P0 BRA `(.L_x_25) ;  /* 0x0000000c00548947 */ /* 0x000fea0003800000 */
[----:B------:R-:W-:Y:S05]  /*2620*/  BRA `(.L_x_37) ;  /* 0xfffffff000ec7947 */ /* 0x000fea000383ffff */
.L_x_26:
[----:B------:R-:W2:Y:S01]  /*2630*/  LDCU UR4, c[0x0][0x3b0] ;  /* 0x00007600ff0477ac */ /* 0x000ea20008000800 */
[C---:B------:R-:W-:Y:S01]  /*2640*/  ISETP.GE.U32.AND P0, PT, R11.reuse, 0x8, PT ;  /* 0x000000080b00780c */ /* 0x040fe20003f06070 */
[----:B------:R-:W-:Y:S01]  /*2650*/  BSSY.RECONVERGENT B1, `(.L_x_38) ;  /* 0x0000056000017945 */ /* 0x000fe20003800200 */
[----:B------:R-:W-:Y:S01]  /*2660*/  HFMA2 R8, -RZ, RZ, 0, 0 ;  /* 0x00000000ff087431 */ /* 0x000fe200000001ff */
[----:B------:R-:W-:Y:S01]  /*2670*/  LOP3.LUT R9, R11, 0x7, RZ, 0xc0, !PT ;  /* 0x000000070b097812 */ /* 0x000fe200078ec0ff */
[----:B------:R-:W-:Y:S02]  /*2680*/  IMAD.MOV.U32 R5, RZ, RZ, RZ ;  /* 0x000000ffff057224 */ /* 0x000fe400078e00ff */
[----:B--2---:R-:W-:-:S04]  /*2690*/  FMUL R7, RZ, UR4 ;  /* 0x00000004ff077c20 */ /* 0x004fc80008400000 */
[----:B------:R-:W-:-:S03]  /*26a0*/  FMUL R7, R7, 1.4426950216293334961 ;  /* 0x3fb8aa3b07077820 */ /* 0x000fc60000400000 */
[----:B------:R-:W-:Y:S05]  /*26b0*/  @!P0 BRA `(.L_x_39) ;  /* 0x00000004003c8947 */ /* 0x000fea0003800000 */
[----:B------:R-:W2:Y:S01]  /*26c0*/  MUFU.EX2 R0, R7 ;  /* 0x0000000700007308 */ /* 0x000ea20000000800 */
[----:B------:R-:W-:Y:S01]  /*26d0*/  BSSY.RECONVERGENT B2, `(.L_x_40) ;  /* 0x000000d000027945 */ /* 0x000fe20003800200 */
[----:B------:R-:W-:-:S06]  /*26e0*/  LOP3.LUT R8, R11, 0x7ffffff8, RZ, 0xc0, !PT ;  /* 0x7ffffff80b087812 */ /* 0x000fcc00078ec0ff */
[----:B------:R-:W3:Y:S08]  /*26f0*/  MUFU.RCP R2, R3 ;  /* 0x0000000300027308 */ /* 0x000ef00000001000 */
[----:B--2---:R-:W2:Y:S01]  /*2700*/  FCHK P0, R0, R3 ;  /* 0x0000000300007302 */ /* 0x004ea20000000000 */
[----:B---3--:R-:W-:-:S04]  /*2710*/  FFMA R5, -R3, R2, 1 ;  /* 0x3f80000003057423 */ /* 0x008fc80000000102 */
[----:B------:R-:W-:-:S04]  /*2720*/  FFMA R13, R2, R5, R2 ;  /* 0x00000005020d7223 */ /* 0x000fc80000000002 */
[----:B------:R-:W-:-:S04]  /*2730*/  FFMA R2, R0, R13, RZ ;  /* 0x0000000d00027223 */ /* 0x000fc800000000ff */
[----:B------:R-:W-:-:S04]  /*2740*/  FFMA R5, -R3, R2, R0 ;  /* 0x0000000203057223 */ /* 0x000fc80000000100 */
[----:B------:R-:W-:Y:S01]  /*2750*/  FFMA R2, R13, R5, R2 ;  /* 0x000000050d027223 */ /* 0x000fe20000000002 */
[----:B--2---:R-:W-:Y:S06]  /*2760*/  @!P0 BRA `(.L_x_41) ;  /* 0x00000000000c8947 */ /* 0x004fec0003800000 */
[----:B------:R-:W-:-:S07]  /*2770*/  MOV R2, 0x2790 ;  /* 0x0000279000027802 */ /* 0x000fce0000000f00 */
[----:B01----:R-:W-:Y:S05]  /*2780*/  CALL.REL.NOINC `($__internal_1_$__cuda_sm3x_div_rn_noftz_f32_slowpath) ;  /* 0x0000001000607944 */ /* 0x003fea0003c00000 */
[----:B------:R-:W-:-:S07]  /*2790*/  IMAD.MOV.U32 R2, RZ, RZ, R0 ;  /* 0x000000ffff027224 */ /* 0x000fce00078e0000 */
.L_x_41:
[----:B01----:R-:W-:Y:S05]  /*27a0*/  BSYNC.RECONVERGENT B2 ;  /* 0x0000000000027941 */ /* 0x003fea0003800200 */
.L_x_40:
[----:B------:R-:W-:Y:S01]  /*27b0*/  IADD3 R12, P0, PT, R6, R18, RZ ;  /* 0x00000012060c7210 */ /* 0x000fe20007f1e0ff */
[----:B------:R-:W-:Y:S01]  /*27c0*/  IMAD.MOV.U32 R5, RZ, RZ, RZ ;  /* 0x000000ffff057224 */ /* 0x000fe200078e00ff */
[----:B------:R-:W-:-:S03]  /*27d0*/  MOV R28, RZ ;  /* 0x000000ff001c7202 */ /* 0x000fc60000000f00 */
[----:B------:R-:W-:-:S08]  /*27e0*/  IMAD.X R0, R4, 0x1, R17, P0 ;  /* 0x0000000104007824 */ /* 0x000fd000000e0611 */
.L_x_42:
[----:B------:R-:W-:-:S04]  /*27f0*/  IMAD.U32 R13, RZ, RZ, UR9 ;  /* 0x00000009ff0d7e24 */ /* 0x000fc8000f8e00ff */
[----:B------:R-:W-:-:S05]  /*2800*/  IMAD R11, R28, R13, RZ ;  /* 0x0000000d1c0b7224 */ /* 0x000fca00078e02ff */
[C---:B------:R-:W-:Y:S02]  /*2810*/  IADD3 R15, PT, PT, R11.reuse, R13, RZ ;  /* 0x0000000d0b0f7210 */ /* 0x040fe40007ffe0ff */
[-C--:B------:R-:W-:Y:S02]  /*2820*/  IADD3 R22, P0, PT, R11, R12.reuse, RZ ;  /* 0x0000000c0b167210 */ /* 0x080fe40007f1e0ff */
[----:B------:R-:W-:Y:S02]  /*2830*/  IADD3 R14, P1, PT, R15, R12, RZ ;  /* 0x0000000c0f0e7210 */ /* 0x000fe40007f3e0ff */
[-C--:B------:R-:W-:Y:S01]  /*2840*/  LEA.HI.X.SX32 R23, R11, R0.reuse, 0x1, P0 ;  /* 0x000000000b177211 */ /* 0x080fe200000f0eff */
[C---:B------:R-:W-:Y:S01]  /*2850*/  IMAD.IADD R11, R15.reuse, 0x1, R13 ;  /* 0x000000010f0b7824 */ /* 0x040fe200078e020d */
[----:B------:R-:W-:Y:S02]  /*2860*/  LEA.HI.X.SX32 R15, R15, R0, 0x1, P1 ;  /* 0x000000000f0f7211 */ /* 0x000fe400008f0eff */
[----:B------:R-:W-:-:S02]  /*2870*/  LEA R30, P0, R22, UR12, 0x2 ;  /* 0x0000000c161e7c11 */ /* 0x000fc4000f8010ff */
[----:B------:R-:W-:Y:S02]  /*2880*/  LEA R26, P1, R14, UR12, 0x2 ;  /* 0x0000000c0e1a7c11 */ /* 0x000fe4000f8210ff */
[C---:B------:R-:W-:Y:S02]  /*2890*/  IADD3 R10, P2, PT, R11.reuse, R12, RZ ;  /* 0x0000000c0b0a7210 */ /* 0x040fe40007f5e0ff */
[----:B------:R-:W-:Y:S02]  /*28a0*/  LEA.HI.X R31, R22, UR13, R23, 0x2, P0 ;  /* 0x0000000d161f7c11 */ /* 0x000fe400080f1417 */
[----:B------:R-:W-:Y:S01]  /*28b0*/  LEA.HI.X R27, R14, UR13, R15, 0x2, P1 ;  /* 0x0000000d0e1b7c11 */ /* 0x000fe200088f140f */
[C---:B------:R-:W-:Y:S01]  /*28c0*/  IMAD.IADD R15, R11.reuse, 0x1, R13 ;  /* 0x000000010b0f7824 */ /* 0x040fe200078e020d */
[----:B------:R-:W-:Y:S01]  /*28d0*/  LEA.HI.X.SX32 R23, R11, R0, 0x1, P2 ;  /* 0x000000000b177211 */ /* 0x000fe200010f0eff */
[----:B------:R-:W2:Y:S01]  /*28e0*/  LDG.E R30, desc[UR6][R30.64] ;  /* 0x000000061e1e7981 */ /* 0x000ea2000c1e1900 */
[----:B------:R-:W-:-:S02]  /*28f0*/  LEA R24, P0, R10, UR12, 0x2 ;  /* 0x0000000c0a187c11 */ /* 0x000fc4000f8010ff */
[C---:B------:R-:W-:Y:S01]  /*2900*/  IADD3 R11, P1, PT, R15.reuse, R12, RZ ;  /* 0x0000000c0f0b7210 */ /* 0x040fe20007f3e0ff */
[----:B------:R0:W3:Y:S01]  /*2910*/  LDG.E R29, desc[UR6][R26.64] ;  /* 0x000000061a1d7981 */ /* 0x0000e2000c1e1900 */
[----:B------:R-:W-:Y:S02]  /*2920*/  LEA.HI.X R25, R10, UR13, R23, 0x2, P0 ;  /* 0x0000000d0a197c11 */ /* 0x000fe400080f1417 */
[C---:B------:R-:W-:Y:S02]  /*2930*/  IADD3 R23, PT, PT, R15.reuse, R13, RZ ;  /* 0x0000000d0f177210 */ /* 0x040fe40007ffe0ff */
[----:B------:R-:W-:Y:S01]  /*2940*/  LEA.HI.X.SX32 R14, R15, R0, 0x1, P1 ;  /* 0x000000000f0e7211 */ /* 0x000fe200008f0eff */
[----:B------:R1:W4:Y:S01]  /*2950*/  LDG.E R31, desc[UR6][R24.64] ;  /* 0x00000006181f7981 */ /* 0x000322000c1e1900 */
[----:B------:R-:W-:Y:S01]  /*2960*/  LEA R10, P0, R11, UR12, 0x2 ;  /* 0x0000000c0b0a7c11 */ /* 0x000fe2000f8010ff */
[C---:B------:R-:W-:Y:S01]  /*2970*/  IMAD.IADD R33, R23.reuse, 0x1, R13 ;  /* 0x0000000117217824 */ /* 0x040fe200078e020d */
[----:B------:R-:W-:-:S02]  /*2980*/  IADD3 R15, P1, PT, R23, R12, RZ ;  /* 0x0000000c170f7210 */ /* 0x000fc40007f3e0ff */
[----:B------:R-:W-:Y:S01]  /*2990*/  LEA.HI.X R11, R11, UR13, R14, 0x2, P0 ;  /* 0x0000000d0b0b7c11 */ /* 0x000fe200080f140e */
[----:B------:R-:W-:Y:S01]  /*29a0*/  IMAD.IADD R35, R33, 0x1, R13 ;  /* 0x0000000121237824 */ /* 0x000fe200078e020d */
[----:B------:R-:W-:Y:S02]  /*29b0*/  LEA.HI.X.SX32 R22, R23, R0, 0x1, P1 ;  /* 0x0000000017167211 */ /* 0x000fe400008f0eff */
[----:B------:R-:W-:Y:S02]  /*29c0*/  LEA R14, P0, R15, UR12, 0x2 ;  /* 0x0000000c0f0e7c11 */ /* 0x000fe4000f8010ff */
[----:B------:R-:W-:Y:S01]  /*29d0*/  IADD3 R23, P1, PT, R33, R12, RZ ;  /* 0x0000000c21177210 */ /* 0x000fe20007f3e0ff */
[----:B------:R-:W5:Y:S01]  /*29e0*/  LDG.E R11, desc[UR6][R10.64] ;  /* 0x000000060a0b7981 */ /* 0x000f62000c1e1900 */
[----:B------:R-:W-:Y:S02]  /*29f0*/  LEA.HI.X R15, R15, UR13, R22, 0x2, P0 ;  /* 0x0000000d0f0f7c11 */ /* 0x000fe400080f1416 */
[----:B------:R-:W-:-:S02]  /*2a00*/  LEA.HI.X.SX32 R32, R33, R0, 0x1, P1 ;  /* 0x0000000021207211 */ /* 0x000fc400008f0eff */
[----:B------:R-:W-:Y:S02]  /*2a10*/  LEA R22, P0, R23, UR12, 0x2 ;  /* 0x0000000c17167c11 */ /* 0x000fe4000f8010ff */
[C---:B0-----:R-:W-:Y:S01]  /*2a20*/  IADD3 R26, P1, PT, R35.reuse, R12, RZ ;  /* 0x0000000c231a7210 */ /* 0x041fe20007f3e0ff */
[----:B------:R-:W5:Y:S01]  /*2a30*/  LDG.E R15, desc[UR6][R14.64] ;  /* 0x000000060e0f7981 */ /* 0x000f62000c1e1900 */
[----:B------:R-:W-:Y:S02]  /*2a40*/  IADD3 R27, PT, PT, R35, R13, RZ ;  /* 0x0000000d231b7210 */ /* 0x000fe40007ffe0ff */
[----:B------:R-:W-:Y:S02]  /*2a50*/  LEA.HI.X R23, R23, UR13, R32, 0x2, P0 ;  /* 0x0000000d17177c11 */ /* 0x000fe400080f1420 */
[----:B------:R-:W-:Y:S02]  /*2a60*/  LEA.HI.X.SX32 R35, R35, R0, 0x1, P1 ;  /* 0x0000000023237211 */ /* 0x000fe400008f0eff */
[----:B-1----:R-:W-:Y:S01]  /*2a70*/  LEA R24, P0, R26, UR12, 0x2 ;  /* 0x0000000c1a187c11 */ /* 0x002fe2000f8010ff */
[----:B------:R-:W5:Y:S01]  /*2a80*/  LDG.E R22, desc[UR6][R22.64] ;  /* 0x0000000616167981 */ /* 0x000f62000c1e1900 */
[----:B------:R-:W-:-:S02]  /*2a90*/  IADD3 R32, P1, PT, R27, R12, RZ ;  /* 0x0000000c1b207210 */ /* 0x000fc40007f3e0ff */
[----:B------:R-:W-:Y:S02]  /*2aa0*/  LEA.HI.X R25, R26, UR13, R35, 0x2, P0 ;  /* 0x0000000d1a197c11 */ /* 0x000fe400080f1423 */
[----:B------:R-:W-:Y:S02]  /*2ab0*/  LEA.HI.X.SX32 R27, R27, R0, 0x1, P1 ;  /* 0x000000001b1b7211 */ /* 0x000fe400008f0eff */
[C---:B------:R-:W-:Y:S01]  /*2ac0*/  LEA R26, P0, R32.reuse, UR12, 0x2 ;  /* 0x0000000c201a7c11 */ /* 0x040fe2000f8010ff */
[----:B------:R-:W5:Y:S03]  /*2ad0*/  LDG.E R24, desc[UR6][R24.64] ;  /* 0x0000000618187981 */ /* 0x000f66000c1e1900 */
[----:B------:R-:W-:-:S05]  /*2ae0*/  LEA.HI.X R27, R32, UR13, R27, 0x2, P0 ;  /* 0x0000000d201b7c11 */ /* 0x000fca00080f141b */
[----:B------:R-:W5:Y:S01]  /*2af0*/  LDG.E R26, desc[UR6][R26.64] ;  /* 0x000000061a1a7981 */ /* 0x000f62000c1e1900 */
[----:B------:R-:W-:-:S05]  /*2b00*/  VIADD R28, R28, 0x8 ;  /* 0x000000081c1c7836 */ /* 0x000fca0000000000 */
[----:B------:R-:W-:Y:S01]  /*2b10*/  ISETP.NE.AND P0, PT, R28, R8, PT ;  /* 0x000000081c00720c */ /* 0x000fe20003f05270 */
[----:B--2---:R-:W-:-:S04]  /*2b20*/  FFMA R30, R30, R2, R5 ;  /* 0x000000021e1e7223 */ /* 0x004fc80000000005 */
[----:B---3--:R-:W-:-:S04]  /*2b30*/  FFMA R30, R29, R2, R30 ;  /* 0x000000021d1e7223 */ /* 0x008fc8000000001e */
[----:B----4-:R-:W-:-:S04]  /*2b40*/  FFMA R30, R31, R2, R30 ;  /* 0x000000021f1e7223 */ /* 0x010fc8000000001e */
[----:B-----5:R-:W-:-:S04]  /*2b50*/  FFMA R30, R11, R2, R30 ;  /* 0x000000020b1e7223 */ /* 0x020fc8000000001e */
[----:B------:R-:W-:-:S04]  /*2b60*/  FFMA R15, R15, R2, R30 ;  /* 0x000000020f0f7223 */ /* 0x000fc8000000001e */
[----:B------:R-:W-:-:S04]  /*2b70*/  FFMA R15, R22, R2, R15 ;  /* 0x00000002160f7223 */ /* 0x000fc8000000000f */
[----:B------:R-:W-:-:S04]  /*2b80*/  FFMA R15, R24, R2, R15 ;  /* 0x00000002180f7223 */ /* 0x000fc8000000000f */
[----:B------:R-:W-:Y:S01]  /*2b90*/  FFMA R5, R26, R2, R15 ;  /* 0x000000021a057223 */ /* 0x000fe2000000000f */
[----:B------:R-:W-:Y:S06]  /*2ba0*/  @P0 BRA `(.L_x_42) ;  /* 0xfffffffc00100947 */ /* 0x000fec000383ffff */
.L_x_39:
[----:B01----:R-:W-:Y:S05]  /*2bb0*/  BSYNC.RECONVERGENT B1 ;  /* 0x0000000000017941 */ /* 0x003fea0003800200 */
.L_x_38:
[----:B------:R-:W-:-:S13]  /*2bc0*/  ISETP.NE.AND P0, PT, R9, RZ, PT ;  /* 0x000000ff0900720c */ /* 0x000fda0003f05270 */
[----:B------:R-:W-:Y:S05]  /*2bd0*/  @!P0 BRA `(.L_x_25) ;  /* 0x0000000400e48947 */ /* 0x000fea0003800000 */
[----:B------:R-:W0:Y:S01]  /*2be0*/  LDC R10, c[0x0][0x3a8] ;  /* 0x0000ea00ff0a7b82 */ /* 0x000e220000000800 */
[----:B------:R-:W-:Y:S01]  /*2bf0*/  ISETP.GE.U32.AND P0, PT, R9, 0x4, PT ;  /* 0x000000040900780c */ /* 0x000fe20003f06070 */
[----:B------:R-:W-:Y:S01]  /*2c00*/  BSSY.RECONVERGENT B1, `(.L_x_43) ;  /* 0x0000035000017945 */ /* 0x000fe20003800200 */
[----:B0-----:R-:W-:-:S11]  /*2c10*/  LOP3.LUT R10, R10, 0x3, RZ, 0xc0, !PT ;  /* 0x000000030a0a7812 */ /* 0x001fd600078ec0ff */
[----:B------:R-:W-:Y:S05]  /*2c20*/  @!P0 BRA `(.L_x_44) ;  /* 0x0000000000c88947 */ /* 0x000fea0003800000 */
[----:B------:R-:W0:Y:S01]  /*2c30*/  MUFU.EX2 R0, R7 ;  /* 0x0000000700007308 */ /* 0x000e220000000800 */
[----:B------:R-:W-:Y:S01]  /*2c40*/  IMAD R11, R8, R13, RZ ;  /* 0x0000000d080b7224 */ /* 0x000fe200078e02ff */
[----:B------:R-:W-:Y:S06]  /*2c50*/  BSSY.RECONVERGENT B2, `(.L_x_45) ;  /* 0x000000d000027945 */ /* 0x000fec0003800200 */
[----:B------:R-:W1:Y:S08]  /*2c60*/  MUFU.RCP R2, R3 ;  /* 0x0000000300027308 */ /* 0x000e700000001000 */
[----:B0-----:R-:W0:Y:S01]  /*2c70*/  FCHK P0, R0, R3 ;  /* 0x0000000300007302 */ /* 0x001e220000000000 */
[----:B-1----:R-:W-:-:S04]  /*2c80*/  FFMA R9, -R3, R2, 1 ;  /* 0x3f80000003097423 */ /* 0x002fc80000000102 */
[----:B------:R-:W-:Y:S01]  /*2c90*/  FFMA R15, R2, R9, R2 ;  /* 0x00000009020f7223 */ /* 0x000fe20000000002 */
[----:B------:R-:W-:-:S03]  /*2ca0*/  SHF.R.S32.HI R9, RZ, 0x1f, R11 ;  /* 0x0000001fff097819 */ /* 0x000fc6000001140b */
[----:B------:R-:W-:-:S04]  /*2cb0*/  FFMA R2, R0, R15, RZ ;  /* 0x0000000f00027223 */ /* 0x000fc800000000ff */
[----:B------:R-:W-:-:S04]  /*2cc0*/  FFMA R12, -R3, R2, R0 ;  /* 0x00000002030c7223 */ /* 0x000fc80000000100 */
[----:B------:R-:W-:Y:S01]  /*2cd0*/  FFMA R2, R15, R12, R2 ;  /* 0x0000000c0f027223 */ /* 0x000fe20000000002 */
[----:B0-----:R-:W-:Y:S06]  /*2ce0*/  @!P0 BRA `(.L_x_46) ;  /* 0x00000000000c8947 */ /* 0x001fec0003800000 */
[----:B------:R-:W-:-:S07]  /*2cf0*/  MOV R2, 0x2d10 ;  /* 0x00002d1000027802 */ /* 0x000fce0000000f00 */
[----:B------:R-:W-:Y:S05]  /*2d00*/  CALL.REL.NOINC `($__internal_1_$__cuda_sm3x_div_rn_noftz_f32_slowpath) ;  /* 0x0000000c00007944 */ /* 0x000fea0003c00000 */
[----:B------:R-:W-:-:S07]  /*2d10*/  IMAD.MOV.U32 R2, RZ, RZ, R0 ;  /* 0x000000ffff027224 */ /* 0x000fce00078e0000 */
.L_x_46:
[----:B------:R-:W-:Y:S05]  /*2d20*/  BSYNC.RECONVERGENT B2 ;  /* 0x0000000000027941 */ /* 0x000fea0003800200 */
.L_x_45:
[----:B------:R-:W0:Y:S01]  /*2d30*/  LDCU UR4, c[0x0][0x3ac] ;  /* 0x00007580ff0477ac */ /* 0x000e220008000800 */
[----:B------:R-:W-:Y:S01]  /*2d40*/  IADD3 R22, P0, P1, R6, R18, R11 ;  /* 0x0000001206167210 */ /* 0x000fe2000791e00b */
[----:B------:R-:W1:Y:S03]  /*2d50*/  LDCU.64 UR10, c[0x0][0x390] ;  /* 0x00007200ff0a77ac */ /* 0x000e660008000a00 */
[----:B------:R-:W-:Y:S02]  /*2d60*/  IADD3.X R9, PT, PT, R4, R17, R9, P0, P1 ;  /* 0x0000001104097210 */ /* 0x000fe400007e2409 */
[----:B0-----:R-:W-:Y:S02]  /*2d70*/  MOV R13, UR4 ;  /* 0x00000004000d7c02 */ /* 0x001fe40008000f00 */
[----:B-1----:R-:W-:-:S03]  /*2d80*/  LEA R24, P0, R22, UR10, 0x2 ;  /* 0x0000000a16187c11 */ /* 0x002fc6000f8010ff */
[----:B------:R-:W-:Y:S01]  /*2d90*/  IMAD.IADD R15, R11, 0x1, R13 ;  /* 0x000000010b0f7824 */ /* 0x000fe200078e020d */
[----:B------:R-:W-:-:S04]  /*2da0*/  LEA.HI.X R25, R22, UR11, R9, 0x2, P0 ;  /* 0x0000000b16197c11 */ /* 0x000fc800080f1409 */
[--C-:B------:R-:W-:Y:S02]  /*2db0*/  SHF.R.S32.HI R11, RZ, 0x1f, R15.reuse ;  /* 0x0000001fff0b7819 */ /* 0x100fe4000001140f */
[----:B------:R-:W-:Y:S01]  /*2dc0*/  IADD3 R12, P2, P3, R6, R18, R15 ;  /* 0x00000012060c7210 */ /* 0x000fe20007b5e00f */
[----:B------:R-:W-:Y:S01]  /*2dd0*/  IMAD.IADD R15, R15, 0x1, R13 ;  /* 0x000000010f0f7824 */ /* 0x000fe200078e020d */
[----:B------:R-:W2:Y:S02]  /*2de0*/  LDG.E R24, desc[UR6][R24.64] ;  /* 0x0000000618187981 */ /* 0x000ea4000c1e1900 */
[----:B------:R-:W-:Y:S02]  /*2df0*/  IADD3.X R23, PT, PT, R4, R17, R11, P2, P3 ;  /* 0x0000001104177210 */ /* 0x000fe400017e640b */
[----:B------:R-:W-:Y:S02]  /*2e00*/  LEA R14, P1, R12, UR10, 0x2 ;  /* 0x0000000a0c0e7c11 */ /* 0x000fe4000f8210ff */
[----:B------:R-:W-:-:S02]  /*2e10*/  SHF.R.S32.HI R11, RZ, 0x1f, R15 ;  /* 0x0000001fff0b7819 */ /* 0x000fc4000001140f */
[----:B------:R-:W-:Y:S02]  /*2e20*/  IADD3 R0, P2, P3, R6, R18, R15 ;  /* 0x0000001206007210 */ /* 0x000fe40007b5e00f */
[----:B------:R-:W-:Y:S02]  /*2e30*/  IADD3 R9, PT, PT, R15, R13, RZ ;  /* 0x0000000d0f097210 */ /* 0x000fe40007ffe0ff */
[----:B------:R-:W-:Y:S02]  /*2e40*/  LEA.HI.X R15, R12, UR11, R23, 0x2, P1 ;  /* 0x0000000b0c0f7c11 */ /* 0x000fe400088f1417 */
[----:B------:R-:W-:Y:S02]  /*2e50*/  IADD3.X R23, PT, PT, R4, R17, R11, P2, P3 ;  /* 0x0000001104177210 */ /* 0x000fe400017e640b */
[----:B------:R-:W-:Y:S01]  /*2e60*/  LEA R22, P0, R0, UR10, 0x2 ;  /* 0x0000000a00167c11 */ /* 0x000fe2000f8010ff */
[----:B------:R-:W3:Y:S01]  /*2e70*/  LDG.E R14, desc[UR6][R14.64] ;  /* 0x000000060e0e7981 */ /* 0x000ee2000c1e1900 */
[----:B------:R-:W-:-:S02]  /*2e80*/  SHF.R.S32.HI R11, RZ, 0x1f, R9 ;  /* 0x0000001fff0b7819 */ /* 0x000fc40000011409 */
[----:B------:R-:W-:Y:S02]  /*2e90*/  IADD3 R9, P1, P2, R6, R18, R9 ;  /* 0x0000001206097210 */ /* 0x000fe40007a3e009 */
[----:B------:R-:W-:Y:S02]  /*2ea0*/  LEA.HI.X R23, R0, UR11, R23, 0x2, P0 ;  /* 0x0000000b00177c11 */ /* 0x000fe400080f1417 */
[----:B------:R-:W-:Y:S02]  /*2eb0*/  IADD3.X R0, PT, PT, R4, R17, R11, P1, P2 ;  /* 0x0000001104007210 */ /* 0x000fe40000fe440b */
[C---:B------:R-:W-:Y:S01]  /*2ec0*/  LEA R26, P0, R9.reuse, UR10, 0x2 ;  /* 0x0000000a091a7c11 */ /* 0x040fe2000f8010ff */
[----:B------:R-:W4:Y:S03]  /*2ed0*/  LDG.E R22, desc[UR6][R22.64] ;  /* 0x0000000616167981 */ /* 0x000f26000c1e1900 */
[----:B------:R-:W-:-:S05]  /*2ee0*/  LEA.HI.X R27, R9, UR11, R0, 0x2, P0 ;  /* 0x0000000b091b7c11 */ /* 0x000fca00080f1400 */
[----:B------:R-:W5:Y:S01]  /*2ef0*/  LDG.E R26, desc[UR6][R26.64] ;  /* 0x000000061a1a7981 */ /* 0x000f62000c1e1900 */
[----:B------:R-:W-:Y:S02]  /*2f00*/  VIADD R8, R8, 0x4 ;  /* 0x0000000408087836 */ /* 0x000fe40000000000 */
[----:B--2---:R-:W-:-:S04]  /*2f10*/  FFMA R5, R24, R2, R5 ;  /* 0x0000000218057223 */ /* 0x004fc80000000005 */
[----:B---3--:R-:W-:-:S04]  /*2f20*/  FFMA R5, R14, R2, R5 ;  /* 0x000000020e057223 */ /* 0x008fc80000000005 */
[----:B----4-:R-:W-:-:S04]  /*2f30*/  FFMA R5, R22, R2, R5 ;  /* 0x0000000216057223 */ /* 0x010fc80000000005 */
[----:B-----5:R-:W-:-:S07]  /*2f40*/  FFMA R5, R26, R2, R5 ;  /* 0x000000021a057223 */ /* 0x020fce0000000005 */
.L_x_44:
[----:B------:R-:W-:Y:S05]  /*2f50*/  BSYNC.RECONVERGENT B1 ;  /* 0x0000000000017941 */ /* 0x000fea0003800200 */
.L_x_43:
[----:B------:R-:W-:-:S13]  /*2f60*/  ISETP.NE.AND P0, PT, R10, RZ, PT ;  /* 0x000000ff0a00720c */ /* 0x000fda0003f05270 */
[----:B------:R-:W-:Y:S05]  /*2f70*/  @!P0 BRA `(.L_x_25) ;  /* 0x0000000000fc8947 */ /* 0x000fea0003800000 */
[----:B------:R-:W-:-:S13]  /*2f80*/  ISETP.NE.AND P0, PT, R10, 0x1, PT ;  /* 0x000000010a00780c */ /* 0x000fda0003f05270 */
[----:B------:R-:W-:Y:S05]  /*2f90*/  @!P0 BRA `(.L_x_47) ;  /* 0x0000000000888947 */ /* 0x000fea0003800000 */
[----:B------:R-:W0:Y:S01]  /*2fa0*/  MUFU.EX2 R0, R7 ;  /* 0x0000000700007308 */ /* 0x000e220000000800 */
[----:B------:R-:W-:Y:S07]  /*2fb0*/  BSSY.RECONVERGENT B1, `(.L_x_48) ;  /* 0x000000e000017945 */ /* 0x000fee0003800200 */
[----:B------:R-:W1:Y:S08]  /*2fc0*/  MUFU.RCP R2, R3 ;  /* 0x0000000300027308 */ /* 0x000e700000001000 */
[----:B0-----:R-:W0:Y:S01]  /*2fd0*/  FCHK P0, R0, R3 ;  /* 0x0000000300007302 */ /* 0x001e220000000000 */
[----:B-1----:R-:W-:-:S04]  /*2fe0*/  FFMA R9, -R3, R2, 1 ;  /* 0x3f80000003097423 */ /* 0x002fc80000000102 */
[----:B------:R-:W-:Y:S01]  /*2ff0*/  FFMA R15, R2, R9, R2 ;  /* 0x00000009020f7223 */ /* 0x000fe20000000002 */
[----:B------:R-:W-:-:S03]  /*3000*/  IMAD R9, R8, R13, RZ ;  /* 0x0000000d08097224 */ /* 0x000fc600078e02ff */
[----:B------:R-:W-:Y:S02]  /*3010*/  FFMA R2, R0, R15, RZ ;  /* 0x0000000f00027223 */ /* 0x000fe400000000ff */
[----:B------:R-:W-:Y:S02]  /*3020*/  SHF.R.S32.HI R11, RZ, 0x1f, R9 ;  /* 0x0000001fff0b7819 */ /* 0x000fe40000011409 */
[----:B------:R-:W-:-:S04]  /*3030*/  FFMA R10, -R3, R2, R0 ;  /* 0x00000002030a7223 */ /* 0x000fc80000000100 */
[----:B------:R-:W-:Y:S01]  /*3040*/  FFMA R2, R15, R10, R2 ;  /* 0x0000000a0f027223 */ /* 0x000fe20000000002 */
[----:B0-----:R-:W-:Y:S06]  /*3050*/  @!P0 BRA `(.L_x_49) ;  /* 0x00000000000c8947 */ /* 0x001fec0003800000 */
[----:B------:R-:W-:-:S07]  /*3060*/  MOV R2, 0x3080 ;  /* 0x0000308000027802 */ /* 0x000fce0000000f00 */
[----:B------:R-:W-:Y:S05]  /*3070*/  CALL.REL.NOINC `($__internal_1_$__cuda_sm3x_div_rn_noftz_f32_slowpath) ;  /* 0x0000000800247944 */ /* 0x000fea0003c00000 */
[----:B------:R-:W-:-:S07]  /*3080*/  IMAD.MOV.U32 R2, RZ, RZ, R0 ;  /* 0x000000ffff027224 */ /* 0x000fce00078e0000 */
.L_x_49:
[----:B------:R-:W-:Y:S05]  /*3090*/  BSYNC.RECONVERGENT B1 ;  /* 0x0000000000017941 */ /* 0x000fea0003800200 */
.L_x_48:
        /* <DEDUP_REMOVED lines=10> */
[----:B------:R-:W2:Y:S03]  /*3140*/  LDG.E R10, desc[UR6][R10.64] ;  /* 0x000000060a0a7981 */ /* 0x000ea6000c1e1900 */
[----:B------:R-:W-:Y:S02]  /*3150*/  IADD3.X R0, PT, PT, R4, R17, R15, P1, P2 ;  /* 0x0000001104007210 */ /* 0x000fe40000fe440f */
[----:B------:R-:W-:-:S04]  /*3160*/  LEA R14, P0, R9, UR10, 0x2 ;  /* 0x0000000a090e7c11 */ /* 0x000fc8000f8010ff */
[----:B------:R-:W-:-:S05]  /*3170*/  LEA.HI.X R15, R9, UR11, R0, 0x2, P0 ;  /* 0x0000000b090f7c11 */ /* 0x000fca00080f1400 */
[----:B------:R-:W3:Y:S01]  /*3180*/  LDG.E R14, desc[UR6][R14.64] ;  /* 0x000000060e0e7981 */ /* 0x000ee2000c1e1900 */
[----:B------:R-:W-:Y:S02]  /*3190*/  VIADD R8, R8, 0x2 ;  /* 0x0000000208087836 */ /* 0x000fe40000000000 */
[----:B--2---:R-:W-:-:S04]  /*31a0*/  FFMA R5, R10, R2, R5 ;  /* 0x000000020a057223 */ /* 0x004fc80000000005 */
[----:B---3--:R-:W-:-:S07]  /*31b0*/  FFMA R5, R14, R2, R5 ;  /* 0x000000020e057223 */ /* 0x008fce0000000005 */
.L_x_47:
[----:B------:R-:W0:Y:S02]  /*31c0*/  LDCU UR4, c[0x0][0x3a8] ;  /* 0x00007500ff0477ac */ /* 0x000e240008000800 */
[----:B0-----:R-:W-:-:S04]  /*31d0*/  ULOP3.LUT UR4, UR4, 0x1, URZ, 0xc0, !UPT ;  /* 0x0000000104047892 */ /* 0x001fc8000f8ec0ff */
[----:B------:R-:W-:-:S09]  /*31e0*/  UISETP.NE.U32.AND UP0, UPT, UR4, 0x1, UPT ;  /* 0x000000010400788c */ /* 0x000fd2000bf05070 */
[----:B------:R-:W-:Y:S05]  /*31f0*/  BRA.U UP0, `(.L_x_25) ;  /* 0x00000001005c7547 */ /* 0x000fea000b800000 */
        /* <DEDUP_REMOVED lines=14> */
[----:B------:R-:W-:-:S07]  /*32e0*/  MOV R8, R0 ;  /* 0x0000000000087202 */ /* 0x000fce0000000f00 */
.L_x_51:
[----:B------:R-:W-:Y:S05]  /*32f0*/  BSYNC.RECONVERGENT B1 ;  /* 0x0000000000017941 */ /* 0x000fea0003800200 */
.L_x_50:
[----:B------:R-:W0:Y:S01]  /*3300*/  LDCU.64 UR10, c[0x0][0x390] ;  /* 0x00007200ff0a77ac */ /* 0x000e220008000a00 */
[----:B------:R-:W-:-:S04]  /*3310*/  IADD3 R6, P0, P1, R6, R18, R11 ;  /* 0x0000001206067210 */ /* 0x000fc8000791e00b */
[----:B------:R-:W-:Y:S02]  /*3320*/  IADD3.X R9, PT, PT, R4, R17, R9, P0, P1 ;  /* 0x0000001104097210 */ /* 0x000fe400007e2409 */
[----:B0-----:R-:W-:-:S04]  /*3330*/  LEA R2, P0, R6, UR10, 0x2 ;  /* 0x0000000a06027c11 */ /* 0x001fc8000f8010ff */
[----:B------:R-:W-:-:S05]  /*3340*/  LEA.HI.X R3, R6, UR11, R9, 0x2, P0 ;  /* 0x0000000b06037c11 */ /* 0x000fca00080f1409 */
[----:B------:R-:W2:Y:S02]  /*3350*/  LDG.E R2, desc[UR6][R2.64] ;  /* 0x0000000602027981 */ /* 0x000ea4000c1e1900 */
[----:B--2---:R-:W-:-:S07]  /*3360*/  FFMA R5, R2, R8, R5 ;  /* 0x0000000802057223 */ /* 0x004fce0000000005 */
.L_x_25:
[----:B01----:R-:W-:Y:S05]  /*3370*/  BSYNC.RECONVERGENT B0 ;  /* 0x0000000000007941 */ /* 0x003fea0003800200 */
.L_x_24:
[----:B------:R-:W0:Y:S02]  /*3380*/  LDCU.64 UR10, c[0x0][0x398] ;  /* 0x00007300ff0a77ac */ /* 0x000e240008000a00 */
[----:B0-----:R-:W-:-:S04]  /*3390*/  LEA R2, P0, R20, UR10, 0x2 ;  /* 0x0000000a14027c11 */ /* 0x001fc8000f8010ff */
[----:B------:R-:W-:-:S05]  /*33a0*/  LEA.HI.X R3, R20, UR11, R21, 0x2, P0 ;  /* 0x0000000b14037c11 */ /* 0x000fca00080f1415 */
[----:B------:R-:W-:Y:S01]  /*33b0*/  STG.E desc[UR6][R2.64], R5 ;  /* 0x0000000502007986 */ /* 0x000fe2000c101906 */
[----:B------:R-:W-:Y:S05]  /*33c0*/  EXIT ;  /* 0x000000000000794d */ /* 0x000fea0003800000 */
        .weak           $__internal_0_$__cuda_sm20_div_s64
        .type           $__internal_0_$__cuda_sm20_div_s64,@function
        .size           $__internal_0_$__cuda_sm20_div_s64,($__internal_1_$__cuda_sm3x_div_rn_noftz_f32_slowpath - $__internal_0_$__cuda_sm20_div_s64)
$__internal_0_$__cuda_sm20_div_s64:
[-C--:B------:R-:W-:Y:S02]  /*33d0*/  IADD3 R8, P1, PT, RZ, -R7.reuse, RZ ;  /* 0x80000007ff087210 */ /* 0x080fe40007f3e0ff */
[----:B------:R-:W-:Y:S02]  /*33e0*/  ISETP.GE.AND P0, PT, R5, RZ, PT ;  /* 0x000000ff0500720c */ /* 0x000fe40003f06270 */
[----:B------:R-:W-:Y:S01]  /*33f0*/  ISETP.GE.AND P3, PT, R10, RZ, PT ;  /* 0x000000ff0a00720c */ /* 0x000fe20003f66270 */
[----:B------:R-:W-:Y:S01]  /*3400*/  IMAD.X R12, RZ, RZ, ~R5, P1 ;  /* 0x000000ffff0c7224 */ /* 0x000fe200008e0e05 */
[----:B------:R-:W-:-:S04]  /*3410*/  SEL R8, R8, R7, !P0 ;  /* 0x0000000708087207 */ /* 0x000fc80004000000 */
[----:B------:R-:W-:-:S04]  /*3420*/  SEL R9, R12, R5, !P0 ;  /* 0x000000050c097207 */ /* 0x000fc80004000000 */
[----:B------:R-:W0:Y:S08]  /*3430*/  I2F.U64.RP R16, R8 ;  /* 0x0000000800107312 */ /* 0x000e300000309000 */
[----:B0-----:R-:W0:Y:S02]  /*3440*/  MUFU.RCP R16, R16 ;  /* 0x0000001000107308 */ /* 0x001e240000001000 */
[----:B0-----:R-:W-:-:S06]  /*3450*/  VIADD R12, R16, 0x1ffffffe ;  /* 0x1ffffffe100c7836 */ /* 0x001fcc0000000000 */
[----:B------:R-:W0:Y:S02]  /*3460*/  F2I.U64.TRUNC R12, R12 ;  /* 0x0000000c000c7311 */ /* 0x000e24000020d800 */
[----:B0-----:R-:W-:-:S04]  /*3470*/  IMAD.WIDE.U32 R14, R12, R8, RZ ;  /* 0x000000080c0e7225 */ /* 0x001fc800078e00ff */
[----:B------:R-:W-:Y:S01]  /*3480*/  IMAD R15, R12, R9, R15 ;  /* 0x000000090c0f7224 */ /* 0x000fe200078e020f */
[----:B------:R-:W-:-:S03]  /*3490*/  IADD3 R17, P0, PT, RZ, -R14, RZ ;  /* 0x8000000eff117210 */ /* 0x000fc60007f1e0ff */
[----:B------:R-:W-:Y:S02]  /*34a0*/  IMAD R15, R13, R8, R15 ;  /* 0x000000080d0f7224 */ /* 0x000fe400078e020f */
[----:B------:R-:W-:-:S03]  /*34b0*/  IMAD.HI.U32 R14, R12, R17, RZ ;  /* 0x000000110c0e7227 */ /* 0x000fc600078e00ff */
[----:B------:R-:W-:Y:S01]  /*34c0*/  IADD3.X R19, PT, PT, RZ, ~R15, RZ, P0, !PT ;  /* 0x8000000fff137210 */ /* 0x000fe200007fe4ff */
[----:B------:R-:W-:-:S04]  /*34d0*/  IMAD.MOV.U32 R15, RZ, RZ, R12 ;  /* 0x000000ffff0f7224 */ /* 0x000fc800078e000c */
[----:B------:R-:W-:-:S04]  /*34e0*/  IMAD.WIDE.U32 R14, P0, R12, R19, R14 ;  /* 0x000000130c0e7225 */ /* 0x000fc8000780000e */
[C---:B------:R-:W-:Y:S02]  /*34f0*/  IMAD R23, R13.reuse, R19, RZ ;  /* 0x000000130d177224 */ /* 0x040fe400078e02ff */
[----:B------:R-:W-:-:S04]  /*3500*/  IMAD.HI.U32 R14, P1, R13, R17, R14 ;  /* 0x000000110d0e7227 */ /* 0x000fc8000782000e */
[----:B------:R-:W-:Y:S01]  /*3510*/  IMAD.HI.U32 R19, R13, R19, RZ ;  /* 0x000000130d137227 */ /* 0x000fe200078e00ff */
[----:B------:R-:W-:-:S03]  /*3520*/  IADD3 R15, P2, PT, R23, R14, RZ ;  /* 0x0000000e170f7210 */ /* 0x000fc60007f5e0ff */
[----:B------:R-:W-:Y:S02]  /*3530*/  IMAD.X R14, R19, 0x1, R13, P0 ;  /* 0x00000001130e7824 */ /* 0x000fe400000e060d */
[----:B------:R-:W-:-:S03]  /*3540*/  IMAD.WIDE.U32 R12, R15, R8, RZ ;  /* 0x000000080f0c7225 */ /* 0x000fc600078e00ff */
[----:B------:R-:W-:Y:S01]  /*3550*/  IADD3.X R17, PT, PT, RZ, RZ, R14, P2, P1 ;  /* 0x000000ffff117210 */ /* 0x000fe200017e240e */
[----:B------:R-:W-:Y:S01]  /*3560*/  IMAD R13, R15, R9, R13 ;  /* 0x000000090f0d7224 */ /* 0x000fe200078e020d */
[----:B------:R-:W-:Y:S02]  /*3570*/  IADD3 R19, P0, PT, RZ, -R12, RZ ;  /* 0x8000000cff137210 */ /* 0x000fe40007f1e0ff */
[----:B------:R-:W-:Y:S01]  /*3580*/  IADD3 R12, P4, PT, RZ, -R11, RZ ;  /* 0x8000000bff0c7210 */ /* 0x000fe20007f9e0ff */
[----:B------:R-:W-:Y:S02]  /*3590*/  IMAD R13, R17, R8, R13 ;  /* 0x00000008110d7224 */ /* 0x000fe400078e020d */
[----:B------:R-:W-:-:S03]  /*35a0*/  IMAD.HI.U32 R14, R15, R19, RZ ;  /* 0x000000130f0e7227 */ /* 0x000fc600078e00ff */
[----:B------:R-:W-:-:S05]  /*35b0*/  IADD3.X R16, PT, PT, RZ, ~R13, RZ, P0, !PT ;  /* 0x8000000dff107210 */ /* 0x000fca00007fe4ff */
[----:B------:R-:W-:-:S04]  /*35c0*/  IMAD.WIDE.U32 R14, P0, R15, R16, R14 ;  /* 0x000000100f0e7225 */ /* 0x000fc8000780000e */
[C---:B------:R-:W-:Y:S02]  /*35d0*/  IMAD R13, R17.reuse, R16, RZ ;  /* 0x00000010110d7224 */ /* 0x040fe400078e02ff */
[----:B------:R-:W-:Y:S01]  /*35e0*/  IMAD.HI.U32 R14, P1, R17, R19, R14 ;  /* 0x00000013110e7227 */ /* 0x000fe2000782000e */
[----:B------:R-:W-:-:S03]  /*35f0*/  SEL R19, R12, R11, !P3 ;  /* 0x0000000b0c137207 */ /* 0x000fc60005800000 */
[----:B------:R-:W-:Y:S01]  /*3600*/  IMAD.HI.U32 R16, R17, R16, RZ ;  /* 0x0000001011107227 */ /* 0x000fe200078e00ff */
[----:B------:R-:W-:-:S03]  /*3610*/  IADD3 R11, P2, PT, R13, R14, RZ ;  /* 0x0000000e0d0b7210 */ /* 0x000fc60007f5e0ff */
[----:B------:R-:W-:Y:S01]  /*3620*/  IMAD.X R13, RZ, RZ, ~R10, P4 ;  /* 0x000000ffff0d7224 */ /* 0x000fe200020e0e0a */
[----:B------:R-:W-:Y:S01]  /*3630*/  IADD3.X R17, PT, PT, R16, R17, RZ, P0, !PT ;  /* 0x0000001110117210 */ /* 0x000fe200007fe4ff */
[----:B------:R-:W-:-:S03]  /*3640*/  IMAD.HI.U32 R12, R11, R19, RZ ;  /* 0x000000130b0c7227 */ /* 0x000fc600078e00ff */
[----:B------:R-:W-:Y:S01]  /*3650*/  SEL R14, R13, R10, !P3 ;  /* 0x0000000a0d0e7207 */ /* 0x000fe20005800000 */
[----:B------:R-:W-:Y:S01]  /*3660*/  IMAD.MOV.U32 R13, RZ, RZ, RZ ;  /* 0x000000ffff0d7224 */ /* 0x000fe200078e00ff */
[----:B------:R-:W-:-:S03]  /*3670*/  IADD3.X R17, PT, PT, RZ, RZ, R17, P2, P1 ;  /* 0x000000ffff117210 */ /* 0x000fc600017e2411 */
[----:B------:R-:W-:-:S04]  /*3680*/  IMAD.WIDE.U32 R12, R11, R14, R12 ;  /* 0x0000000e0b0c7225 */ /* 0x000fc800078e000c */
[C---:B------:R-:W-:Y:S02]  /*3690*/  IMAD R15, R17.reuse, R14, RZ ;  /* 0x0000000e110f7224 */ /* 0x040fe400078e02ff */
[----:B------:R-:W-:-:S04]  /*36a0*/  IMAD.HI.U32 R12, P0, R17, R19, R12 ;  /* 0x00000013110c7227 */ /* 0x000fc8000780000c */
[----:B------:R-:W-:Y:S01]  /*36b0*/  IMAD.HI.U32 R11, R17, R14, RZ ;  /* 0x0000000e110b7227 */ /* 0x000fe200078e00ff */
[----:B------:R-:W-:-:S04]  /*36c0*/  IADD3 R15, P1, PT, R15, R12, RZ ;  /* 0x0000000c0f0f7210 */ /* 0x000fc80007f3e0ff */
[----:B------:R-:W-:Y:S01]  /*36d0*/  IADD3.X R11, PT, PT, R11, RZ, RZ, P0, !PT ;  /* 0x000000ff0b0b7210 */ /* 0x000fe200007fe4ff */
[----:B------:R-:W-:-:S04]  /*36e0*/  IMAD.WIDE.U32 R12, R15, R8, RZ ;  /* 0x000000080f0c7225 */ /* 0x000fc800078e00ff */
[----:B------:R-:W-:Y:S01]  /*36f0*/  IMAD.X R11, RZ, RZ, R11, P1 ;  /* 0x000000ffff0b7224 */ /* 0x000fe200008e060b */
[----:B------:R-:W-:Y:S01]  /*3700*/  IADD3 R19, P1, PT, -R12, R19, RZ ;  /* 0x000000130c137210 */ /* 0x000fe20007f3e1ff */
[C---:B------:R-:W-:Y:S01]  /*3710*/  IMAD R13, R15.reuse, R9, R13 ;  /* 0x000000090f0d7224 */ /* 0x040fe200078e020d */
[----:B------:R-:W-:Y:S02]  /*3720*/  IADD3 R12, P2, PT, R15, 0x1, RZ ;  /* 0x000000010f0c7810 */ /* 0x000fe40007f5e0ff */
[-C--:B------:R-:W-:Y:S01]  /*3730*/  ISETP.GE.U32.AND P0, PT, R19, R8.reuse, PT ;  /* 0x000000081300720c */ /* 0x080fe20003f06070 */
[----:B------:R-:W-:-:S05]  /*3740*/  IMAD R13, R11, R8, R13 ;  /* 0x000000080b0d7224 */ /* 0x000fca00078e020d */
[----:B------:R-:W-:Y:S02]  /*3750*/  IADD3.X R23, PT, PT, ~R13, R14, RZ, P1, !PT ;  /* 0x0000000e0d177210 */ /* 0x000fe40000ffe5ff */
[----:B------:R-:W-:Y:S02]  /*3760*/  IADD3 R13, P1, PT, R19, -R8, RZ ;  /* 0x80000008130d7210 */ /* 0x000fe40007f3e0ff */
[C---:B------:R-:W-:Y:S02]  /*3770*/  ISETP.GE.U32.AND.EX P0, PT, R23.reuse, R9, PT, P0 ;  /* 0x000000091700720c */ /* 0x040fe40003f06100 */
[----:B------:R-:W-:Y:S01]  /*3780*/  IADD3.X R14, PT, PT, RZ, R11, RZ, P2, !PT ;  /* 0x0000000bff0e7210 */ /* 0x000fe200017fe4ff */
[----:B------:R-:W-:Y:S01]  /*3790*/  IMAD.X R17, R23, 0x1, ~R9, P1 ;  /* 0x0000000117117824 */ /* 0x000fe200008e0e09 */
[----:B------:R-:W-:Y:S02]  /*37a0*/  SEL R13, R13, R19, P0 ;  /* 0x000000130d0d7207 */ /* 0x000fe40000000000 */
[----:B------:R-:W-:-:S02]  /*37b0*/  SEL R15, R12, R15, P0 ;  /* 0x0000000f0c0f7207 */ /* 0x000fc40000000000 */
[----:B------:R-:W-:Y:S02]  /*37c0*/  ISETP.GE.U32.AND P1, PT, R13, R8, PT ;  /* 0x000000080d00720c */ /* 0x000fe40003f26070 */
[----:B------:R-:W-:Y:S02]  /*37d0*/  SEL R17, R17, R23, P0 ;  /* 0x0000001711117207 */ /* 0x000fe40000000000 */
[----:B------:R-:W-:Y:S02]  /*37e0*/  SEL R12, R14, R11, P0 ;  /* 0x0000000b0e0c7207 */ /* 0x000fe40000000000 */
[----:B------:R-:W-:Y:S02]  /*37f0*/  IADD3 R8, P2, PT, R15, 0x1, RZ ;  /* 0x000000010f087810 */ /* 0x000fe40007f5e0ff */
[----:B------:R-:W-:Y:S02]  /*3800*/  ISETP.GE.U32.AND.EX P0, PT, R17, R9, PT, P1 ;  /* 0x000000091100720c */ /* 0x000fe40003f06110 */
[----:B------:R-:W-:Y:S01]  /*3810*/  LOP3.LUT R11, R5, R10, RZ, 0x3c, !PT ;  /* 0x0000000a050b7212 */ /* 0x000fe200078e3cff */
[----:B------:R-:W-:Y:S01]  /*3820*/  IMAD.X R9, RZ, RZ, R12, P2 ;  /* 0x000000ffff097224 */ /* 0x000fe200010e060c */
[----:B------:R-:W-:-:S02]  /*3830*/  SEL R8, R8, R15, P0 ;  /* 0x0000000f08087207 */ /* 0x000fc40000000000 */
[----:B------:R-:W-:Y:S02]  /*3840*/  ISETP.GE.AND P1, PT, R11, RZ, PT ;  /* 0x000000ff0b00720c */ /* 0x000fe40003f26270 */
[----:B------:R-:W-:Y:S02]  /*3850*/  SEL R10, R9, R12, P0 ;  /* 0x0000000c090a7207 */ /* 0x000fe40000000000 */
[----:B------:R-:W-:Y:S02]  /*3860*/  ISETP.NE.U32.AND P0, PT, R7, RZ, PT ;  /* 0x000000ff0700720c */ /* 0x000fe40003f05070 */
[-C--:B------:R-:W-:Y:S02]  /*3870*/  IADD3 R9, P2, PT, RZ, -R8.reuse, RZ ;  /* 0x80000008ff097210 */ /* 0x080fe40007f5e0ff */
[----:B------:R-:W-:Y:S02]  /*3880*/  ISETP.NE.AND.EX P0, PT, R5, RZ, PT, P0 ;  /* 0x000000ff0500720c */ /* 0x000fe40003f05300 */
[----:B------:R-:W-:Y:S01]  /*3890*/  SEL R5, R9, R8, !P1 ;  /* 0x0000000809057207 */ /* 0x000fe20004800000 */
[----:B------:R-:W-:Y:S01]  /*38a0*/  HFMA2 R9, -RZ, RZ, 0, 0 ;  /* 0x00000000ff097431 */ /* 0x000fe200000001ff */
[----:B------:R-:W-:Y:S01]  /*38b0*/  IADD3.X R7, PT, PT, RZ, ~R10, RZ, P2, !PT ;  /* 0x8000000aff077210 */ /* 0x000fe200017fe4ff */
[----:B------:R-:W-:Y:S01]  /*38c0*/  IMAD.MOV.U32 R8, RZ, RZ, R0 ;  /* 0x000000ffff087224 */ /* 0x000fe200078e0000 */
[----:B------:R-:W-:-:S02]  /*38d0*/  SEL R5, R5, 0xffffffff, P0 ;  /* 0xffffffff05057807 */ /* 0x000fc40000000000 */
[----:B------:R-:W-:-:S04]  /*38e0*/  SEL R10, R7, R10, !P1 ;  /* 0x0000000a070a7207 */ /* 0x000fc80004800000 */
[----:B------:R-:W-:Y:S01]  /*38f0*/  SEL R10, R10, 0xffffffff, P0 ;  /* 0xffffffff0a0a7807 */ /* 0x000fe20000000000 */
[----:B------:R-:W-:Y:S06]  /*3900*/  RET.REL.NODEC R8 `(_Z25attention_fallback_kernelPKfS0_S0_Pfiiiif) ;  /* 0xffffffc408bc7950 */ /* 0x000fec0003c3ffff */
        .weak           $__internal_1_$__cuda_sm3x_div_rn_noftz_f32_slowpath
        .type           $__internal_1_$__cuda_sm3x_div_rn_noftz_f32_slowpath,@function
        .size           $__internal_1_$__cuda_sm3x_div_rn_noftz_f32_slowpath,(.L_x_135 - $__internal_1_$__cuda_sm3x_div_rn_noftz_f32_slowpath)
$__internal_1_$__cuda_sm3x_div_rn_noftz_f32_slowpath:
[--C-:B------:R-:W-:Y:S01]  /*3910*/  SHF.R.U32.HI R24, RZ, 0x17, R3.reuse ;  /* 0x00000017ff187819 */ /* 0x100fe20000011603 */
[----:B------:R-:W-:Y:S01]  /*3920*/  BSSY.RECONVERGENT B3, `(.L_x_52) ;  /* 0x0000063000037945 */ /* 0x000fe20003800200 */
[----:B------:R-:W-:Y:S01]  /*3930*/  SHF.R.U32.HI R26, RZ, 0x17, R0 ;  /* 0x00000017ff1a7819 */ /* 0x000fe20000011600 */
[----:B------:R-:W-:Y:S01]  /*3940*/  IMAD.MOV.U32 R29, RZ, RZ, R3 ;  /* 0x000000ffff1d7224 */ /* 0x000fe200078e0003 */
[----:B------:R-:W-:Y:S02]  /*3950*/  LOP3.LUT R24, R24, 0xff, RZ, 0xc0, !PT ;  /* 0x000000ff18187812 */ /* 0x000fe400078ec0ff */
[----:B------:R-:W-:-:S03]  /*3960*/  LOP3.LUT R26, R26, 0xff, RZ, 0xc0, !PT ;  /* 0x000000ff1a1a7812 */ /* 0x000fc600078ec0ff */
[----:B------:R-:W-:Y:S01]  /*3970*/  VIADD R27, R24, 0xffffffff ;  /* 0xffffffff181b7836 */ /* 0x000fe20000000000 */
[----:B------:R-:W-:-:S04]  /*3980*/  IADD3 R28, PT, PT, R26, -0x1, RZ ;  /* 0xffffffff1a1c7810 */ /* 0x000fc80007ffe0ff */
[----:B------:R-:W-:-:S04]  /*3990*/  ISETP.GT.U32.AND P0, PT, R27, 0xfd, PT ;  /* 0x000000fd1b00780c */ /* 0x000fc80003f04070 */
[----:B------:R-:W-:-:S13]  /*39a0*/  ISETP.GT.U32.OR P0, PT, R28, 0xfd, P0 ;  /* 0x000000fd1c00780c */ /* 0x000fda0000704470 */
[----:B------:R-:W-:Y:S01]  /*39b0*/  @!P0 MOV R25, RZ ;  /* 0x000000ff00198202 */ /* 0x000fe20000000f00 */
[----:B------:R-:W-:Y:S06]  /*39c0*/  @!P0 BRA `(.L_x_53) ;  /* 0x00000000005c8947 */ /* 0x000fec0003800000 */
[----:B------:R-:W-:Y:S02]  /*39d0*/  FSETP.GTU.FTZ.AND P0, PT, |R0|, +INF , PT ;  /* 0x7f8000000000780b */ /* 0x000fe40003f1c200 */
[----:B------:R-:W-:-:S04]  /*39e0*/  FSETP.GTU.FTZ.AND P1, PT, |R3|, +INF , PT ;  /* 0x7f8000000300780b */ /* 0x000fc80003f3c200 */
[----:B------:R-:W-:-:S13]  /*39f0*/  PLOP3.LUT P0, PT, P0, P1, PT, 0xf8, 0x8f ;  /* 0x00000000008f781c */ /* 0x000fda0000703f70 */
[----:B------:R-:W-:Y:S05]  /*3a00*/  @P0 BRA `(.L_x_54) ;  /* 0x00000004004c0947 */ /* 0x000fea0003800000 */
[----:B------:R-:W-:-:S13]  /*3a10*/  LOP3.LUT P0, RZ, R29, 0x7fffffff, R0, 0xc8, !PT ;  /* 0x7fffffff1dff7812 */ /* 0x000fda000780c800 */
[----:B------:R-:W-:Y:S05]  /*3a20*/  @!P0 BRA `(.L_x_55) ;  /* 0x00000004003c8947 */ /* 0x000fea0003800000 */
[C---:B------:R-:W-:Y:S02]  /*3a30*/  FSETP.NEU.FTZ.AND P1, PT, |R0|.reuse, +INF , PT ;  /* 0x7f8000000000780b */ /* 0x040fe40003f3d200 */
[----:B------:R-:W-:Y:S02]  /*3a40*/  FSETP.NEU.FTZ.AND P2, PT, |R3|, +INF , PT ;  /* 0x7f8000000300780b */ /* 0x000fe40003f5d200 */
[----:B------:R-:W-:-:S11]  /*3a50*/  FSETP.NEU.FTZ.AND P0, PT, |R0|, +INF , PT ;  /* 0x7f8000000000780b */ /* 0x000fd60003f1d200 */
[----:B------:R-:W-:Y:S05]  /*3a60*/  @!P2 BRA !P1, `(.L_x_55) ;  /* 0x00000004002ca947 */ /* 0x000fea0004800000 */
[----:B------:R-:W-:-:S04]  /*3a70*/  LOP3.LUT P1, RZ, R0, 0x7fffffff, RZ, 0xc0, !PT ;  /* 0x7fffffff00ff7812 */ /* 0x000fc8000782c0ff */
[----:B------:R-:W-:-:S13]  /*3a80*/  PLOP3.LUT P1, PT, P2, P1, PT, 0x2f, 0xf2 ;  /* 0x0000000000f2781c */ /* 0x000fda0001722577 */
[----:B------:R-:W-:Y:S05]  /*3a90*/  @P1 BRA `(.L_x_56) ;  /* 0x0000000400181947 */ /* 0x000fea0003800000 */
[----:B------:R-:W-:-:S04]  /*3aa0*/  LOP3.LUT P1, RZ, R29, 0x7fffffff, RZ, 0xc0, !PT ;  /* 0x7fffffff1dff7812 */ /* 0x000fc8000782c0ff */
[----:B------:R-:W-:-:S13]  /*3ab0*/  PLOP3.LUT P0, PT, P0, P1, PT, 0x2f, 0xf2 ;  /* 0x0000000000f2781c */ /* 0x000fda0000702577 */
[----:B------:R-:W-:Y:S05]  /*3ac0*/  @P0 BRA `(.L_x_57) ;  /* 0x0000000400000947 */ /* 0x000fea0003800000 */
[----:B------:R-:W-:Y:S02]  /*3ad0*/  ISETP.GE.AND P0, PT, R28, RZ, PT ;  /* 0x000000ff1c00720c */ /* 0x000fe40003f06270 */
[----:B------:R-:W-:-:S11]  /*3ae0*/  ISETP.GE.AND P1, PT, R27, RZ, PT ;  /* 0x000000ff1b00720c */ /* 0x000fd60003f26270 */
[----:B------:R-:W-:Y:S01]  /*3af0*/  @P0 IMAD.MOV.U32 R25, RZ, RZ, RZ ;  /* 0x000000ffff190224 */ /* 0x000fe200078e00ff */
[----:B------:R-:W-:Y:S01]  /*3b00*/  @!P0 MOV R25, 0xffffffc0 ;  /* 0xffffffc000198802 */ /* 0x000fe20000000f00 */
[----:B------:R-:W-:Y:S01]  /*3b10*/  @!P0 FFMA R0, R0, 1.84467440737095516160e+19, RZ ;  /* 0x5f80000000008823 */ /* 0x000fe200000000ff */
[----:B------:R-:W-:-:S03]  /*3b20*/  @!P1 FFMA R29, R3, 1.84467440737095516160e+19, RZ ;  /* 0x5f800000031d9823 */ /* 0x000fc600000000ff */
[----:B------:R-:W-:-:S07]  /*3b30*/  @!P1 VIADD R25, R25, 0x40 ;  /* 0x0000004019199836 */ /* 0x000fce0000000000 */
.L_x_53:
[----:B------:R-:W-:Y:S01]  /*3b40*/  LEA R30, R24, 0xc0800000, 0x17 ;  /* 0xc0800000181e7811 */ /* 0x000fe200078eb8ff */
[----:B------:R-:W-:Y:S03]  /*3b50*/  BSSY.RECONVERGENT B4, `(.L_x_58) ;  /* 0x0000036000047945 */ /* 0x000fe60003800200 */
[----:B------:R-:W-:Y:S01]  /*3b60*/  IADD3 R30, PT, PT, -R30, R29, RZ ;  /* 0x0000001d1e1e7210 */ /* 0x000fe20007ffe1ff */
[----:B------:R-:W-:-:S03]  /*3b70*/  VIADD R29, R26, 0xffffff81 ;  /* 0xffffff811a1d7836 */ /* 0x000fc60000000000 */
[----:B------:R-:W0:Y:S01]  /*3b80*/  MUFU.RCP R28, R30 ;  /* 0x0000001e001c7308 */ /* 0x000e220000001000 */
[----:B------:R-:W-:Y:S01]  /*3b90*/  FADD.FTZ R27, -R30, -RZ ;  /* 0x800000ff1e1b7221 */ /* 0x000fe20000010100 */
[----:B------:R-:W-:-:S03]  /*3ba0*/  IMAD R0, R29, -0x800000, R0 ;  /* 0xff8000001d007824 */ /* 0x000fc600078e0200 */
[----:B0-----:R-:W-:-:S04]  /*3bb0*/  FFMA R31, R28, R27, 1 ;  /* 0x3f8000001c1f7423 */ /* 0x001fc8000000001b */
[----:B------:R-:W-:-:S04]  /*3bc0*/  FFMA R31, R28, R31, R28 ;  /* 0x0000001f1c1f7223 */ /* 0x000fc8000000001c */
[----:B------:R-:W-:-:S04]  /*3bd0*/  FFMA R26, R0, R31, RZ ;  /* 0x0000001f001a7223 */ /* 0x000fc800000000ff */
[----:B------:R-:W-:-:S04]  /*3be0*/  FFMA R28, R27, R26, R0 ;  /* 0x0000001a1b1c7223 */ /* 0x000fc80000000000 */
[----:B------:R-:W-:Y:S01]  /*3bf0*/  FFMA R28, R31, R28, R26 ;  /* 0x0000001c1f1c7223 */ /* 0x000fe2000000001a */
[----:B------:R-:W-:-:S03]  /*3c00*/  IADD3 R26, PT, PT, R29, 0x7f, -R24 ;  /* 0x0000007f1d1a7810 */ /* 0x000fc60007ffe818 */
[----:B------:R-:W-:Y:S01]  /*3c10*/  FFMA R27, R27, R28, R0 ;  /* 0x0000001c1b1b7223 */ /* 0x000fe20000000000 */
[----:B------:R-:W-:-:S03]  /*3c20*/  IADD3 R25, PT, PT, R26, R25, RZ ;  /* 0x000000191a197210 */ /* 0x000fc60007ffe0ff */
[----:B------:R-:W-:-:S05]  /*3c30*/  FFMA R0, R31, R27, R28 ;  /* 0x0000001b1f007223 */ /* 0x000fca000000001c */
[----:B------:R-:W-:-:S04]  /*3c40*/  SHF.R.U32.HI R24, RZ, 0x17, R0 ;  /* 0x00000017ff187819 */ /* 0x000fc80000011600 */
[----:B------:R-:W-:-:S05]  /*3c50*/  LOP3.LUT R24, R24, 0xff, RZ, 0xc0, !PT ;  /* 0x000000ff18187812 */ /* 0x000fca00078ec0ff */
[----:B------:R-:W-:-:S05]  /*3c60*/  IMAD.IADD R24, R24, 0x1, R25 ;  /* 0x0000000118187824 */ /* 0x000fca00078e0219 */
[----:B------:R-:W-:-:S04]  /*3c70*/  IADD3 R26, PT, PT, R24, -0x1, RZ ;  /* 0xffffffff181a7810 */ /* 0x000fc80007ffe0ff */
[----:B------:R-:W-:-:S13]  /*3c80*/  ISETP.GE.U32.AND P0, PT, R26, 0xfe, PT ;  /* 0x000000fe1a00780c */ /* 0x000fda0003f06070 */
[----:B------:R-:W-:Y:S05]  /*3c90*/  @!P0 BRA `(.L_x_59) ;  /* 0x0000000000808947 */ /* 0x000fea0003800000 */
[----:B------:R-:W-:-:S13]  /*3ca0*/  ISETP.GT.AND P0, PT, R24, 0xfe, PT ;  /* 0x000000fe1800780c */ /* 0x000fda0003f04270 */
[----:B------:R-:W-:Y:S05]  /*3cb0*/  @P0 BRA `(.L_x_60) ;  /* 0x00000000006c0947 */ /* 0x000fea0003800000 */
[----:B------:R-:W-:-:S13]  /*3cc0*/  ISETP.GE.AND P0, PT, R24, 0x1, PT ;  /* 0x000000011800780c */ /* 0x000fda0003f06270 */
[----:B------:R-:W-:Y:S05]  /*3cd0*/  @P0 BRA `(.L_x_61) ;  /* 0x0000000000740947 */ /* 0x000fea0003800000 */
[----:B------:R-:W-:Y:S02]  /*3ce0*/  ISETP.GE.AND P0, PT, R24, -0x18, PT ;  /* 0xffffffe81800780c */ /* 0x000fe40003f06270 */
[----:B------:R-:W-:-:S11]  /*3cf0*/  LOP3.LUT R0, R0, 0x80000000, RZ, 0xc0, !PT ;  /* 0x8000000000007812 */ /* 0x000fd600078ec0ff */
[----:B------:R-:W-:Y:S05]  /*3d00*/  @!P0 BRA `(.L_x_61) ;  /* 0x0000000000688947 */ /* 0x000fea0003800000 */
[CCC-:B------:R-:W-:Y:S01]  /*3d10*/  FFMA.RZ R25, R31.reuse, R27.reuse, R28.reuse ;  /* 0x0000001b1f197223 */ /* 0x1c0fe2000000c01c */
[CCC-:B------:R-:W-:Y:S01]  /*3d20*/  FFMA.RP R26, R31.reuse, R27.reuse, R28.reuse ;  /* 0x0000001b1f1a7223 */ /* 0x1c0fe2000000801c */
[----:B------:R-:W-:Y:S01]  /*3d30*/  FFMA.RM R31, R31, R27, R28 ;  /* 0x0000001b1f1f7223 */ /* 0x000fe2000000401c */
[C---:B------:R-:W-:Y:S01]  /*3d40*/  VIADD R27, R24.reuse, 0x20 ;  /* 0x00000020181b7836 */ /* 0x040fe20000000000 */
[C---:B------:R-:W-:Y:S02]  /*3d50*/  ISETP.NE.AND P2, PT, R24.reuse, RZ, PT ;  /* 0x000000ff1800720c */ /* 0x040fe40003f45270 */
[----:B------:R-:W-:Y:S02]  /*3d60*/  LOP3.LUT R25, R25, 0x7fffff, RZ, 0xc0, !PT ;  /* 0x007fffff19197812 */ /* 0x000fe400078ec0ff */
[----:B------:R-:W-:Y:S02]  /*3d70*/  ISETP.NE.AND P1, PT, R24, RZ, PT ;  /* 0x000000ff1800720c */ /* 0x000fe40003f25270 */
[----:B------:R-:W-:-:S02]  /*3d80*/  LOP3.LUT R28, R25, 0x800000, RZ, 0xfc, !PT ;  /* 0x00800000191c7812 */ /* 0x000fc400078efcff */
[----:B------:R-:W-:Y:S02]  /*3d90*/  IADD3 R24, PT, PT, -R24, RZ, RZ ;  /* 0x000000ff18187210 */ /* 0x000fe40007ffe1ff */
[----:B------:R-:W-:Y:S02]  /*3da0*/  SHF.L.U32 R27, R28, R27, RZ ;  /* 0x0000001b1c1b7219 */ /* 0x000fe400000006ff */
[----:B------:R-:W-:Y:S02]  /*3db0*/  FSETP.NEU.FTZ.AND P0, PT, R26, R31, PT ;  /* 0x0000001f1a00720b */ /* 0x000fe40003f1d000 */
[----:B------:R-:W-:Y:S02]  /*3dc0*/  SEL R25, R24, RZ, P2 ;  /* 0x000000ff18197207 */ /* 0x000fe40001000000 */
[----:B------:R-:W-:Y:S02]  /*3dd0*/  ISETP.NE.AND P1, PT, R27, RZ, P1 ;  /* 0x000000ff1b00720c */ /* 0x000fe40000f25270 */
[----:B------:R-:W-:-:S02]  /*3de0*/  SHF.R.U32.HI R25, RZ, R25, R28 ;  /* 0x00000019ff197219 */ /* 0x000fc4000001161c */
[----:B------:R-:W-:Y:S02]  /*3df0*/  PLOP3.LUT P0, PT, P0, P1, PT, 0xf8, 0x8f ;  /* 0x00000000008f781c */ /* 0x000fe40000703f70 */
[----:B------:R-:W-:Y:S02]  /*3e00*/  SHF.R.U32.HI R24, RZ, 0x1, R25 ;  /* 0x00000001ff187819 */ /* 0x000fe40000011619 */
[----:B------:R-:W-:-:S04]  /*3e10*/  SEL R27, RZ, 0x1, !P0 ;  /* 0x00000001ff1b7807 */ /* 0x000fc80004000000 */
[----:B------:R-:W-:-:S04]  /*3e20*/  LOP3.LUT R26, R27, 0x1, R24, 0xf8, !PT ;  /* 0x000000011b1a7812 */ /* 0x000fc800078ef818 */
[----:B------:R-:W-:-:S05]  /*3e30*/  LOP3.LUT R25, R26, R25, RZ, 0xc0, !PT ;  /* 0x000000191a197212 */ /* 0x000fca00078ec0ff */
[----:B------:R-:W-:-:S05]  /*3e40*/  IMAD.IADD R25, R24, 0x1, R25 ;  /* 0x0000000118197824 */ /* 0x000fca00078e0219 */
[----:B------:R-:W-:Y:S01]  /*3e50*/  LOP3.LUT R0, R25, R0, RZ, 0xfc, !PT ;  /* 0x0000000019007212 */ /* 0x000fe200078efcff */
[----:B------:R-:W-:Y:S06]  /*3e60*/  BRA `(.L_x_61) ;  /* 0x0000000000107947 */ /* 0x000fec0003800000 */
.L_x_60:
[----:B------:R-:W-:-:S04]  /*3e70*/  LOP3.LUT R0, R0, 0x80000000, RZ, 0xc0, !PT ;  /* 0x8000000000007812 */ /* 0x000fc800078ec0ff */
[----:B------:R-:W-:Y:S01]  /*3e80*/  LOP3.LUT R0, R0, 0x7f800000, RZ, 0xfc, !PT ;  /* 0x7f80000000007812 */ /* 0x000fe200078efcff */
[----:B------:R-:W-:Y:S06]  /*3e90*/  BRA `(.L_x_61) ;  /* 0x0000000000047947 */ /* 0x000fec0003800000 */
.L_x_59:
[----:B------:R-:W-:-:S07]  /*3ea0*/  LEA R0, R25, R0, 0x17 ;  /* 0x0000000019007211 */ /* 0x000fce00078eb8ff */
.L_x_61:
[----:B------:R-:W-:Y:S05]  /*3eb0*/  BSYNC.RECONVERGENT B4 ;  /* 0x0000000000047941 */ /* 0x000fea0003800200 */
.L_x_58:
[----:B------:R-:W-:Y:S05]  /*3ec0*/  BRA `(.L_x_62) ;  /* 0x0000000000207947 */ /* 0x000fea0003800000 */
.L_x_57:
[----:B------:R-:W-:-:S04]  /*3ed0*/  LOP3.LUT R0, R29, 0x80000000, R0, 0x48, !PT ;  /* 0x800000001d007812 */ /* 0x000fc800078e4800 */
[----:B------:R-:W-:Y:S01]  /*3ee0*/  LOP3.LUT R0, R0, 0x7f800000, RZ, 0xfc, !PT ;  /* 0x7f80000000007812 */ /* 0x000fe200078efcff */
[----:B------:R-:W-:Y:S06]  /*3ef0*/  BRA `(.L_x_62) ;  /* 0x0000000000147947 */ /* 0x000fec0003800000 */
.L_x_56:
[----:B------:R-:W-:Y:S01]  /*3f00*/  LOP3.LUT R0, R29, 0x80000000, R0, 0x48, !PT ;  /* 0x800000001d007812 */ /* 0x000fe200078e4800 */
[----:B------:R-:W-:Y:S06]  /*3f10*/  BRA `(.L_x_62) ;  /* 0x00000000000c7947 */ /* 0x000fec0003800000 */
.L_x_55:
[----:B------:R-:W0:Y:S01]  /*3f20*/  MUFU.RSQ R0, -QNAN ;  /* 0xffc0000000007908 */ /* 0x000e220000001400 */
[----:B------:R-:W-:Y:S05]  /*3f30*/  BRA `(.L_x_62) ;  /* 0x0000000000047947 */ /* 0x000fea0003800000 */
.L_x_54:
[----:B------:R-:W-:-:S07]  /*3f40*/  FADD.FTZ R0, R0, R3 ;  /* 0x0000000300007221 */ /* 0x000fce0000010000 */
.L_x_62:
[----:B------:R-:W-:Y:S05]  /*3f50*/  BSYNC.RECONVERGENT B3 ;  /* 0x0000000000037941 */ /* 0x000fea0003800200 */
.L_x_52:
[----:B------:R-:W-:Y:S02]  /*3f60*/  HFMA2 R25, -RZ, RZ, 0, 0 ;  /* 0x00000000ff197431 */ /* 0x000fe400000001ff */
[----:B------:R-:W-:-:S04]  /*3f70*/  IMAD.MOV.U32 R24, RZ, RZ, R2 ;  /* 0x000000ffff187224 */ /* 0x000fc800078e0002 */
[----:B0-----:R-:W-:Y:S05]  /*3f80*/  RET.REL.NODEC R24 `(_Z25attention_fallback_kernelPKfS0_S0_Pfiiiif) ;  /* 0xffffffc0181c7950 */ /* 0x001fea0003c3ffff */
.L_x_63:
[----:B------:R-:W-:-:S00]  /*3f90*/  BRA `(.L_x_63) ;  /* 0xfffffffc00fc7947 */ /* 0x000fc0000383ffff */
[----:B------:R-:W-:-:S00]  /*3fa0*/  NOP ;  /* 0x0000000000007918 */ /* 0x000fc00000000000 */
        /* <DEDUP_REMOVED lines=13> */
.L_x_135:


//--------------------- .text._Z22flash_attn_warp_kernelPKfS0_S0_Pfiiiifi --------------------------
	.section	.text._Z22flash_attn_warp_kernelPKfS0_S0_Pfiiiifi,"ax",@progbits
	.align	128
        .global         _Z22flash_attn_warp_kernelPKfS0_S0_Pfiiiifi
        .type           _Z22flash_attn_warp_kernelPKfS0_S0_Pfiiiifi,@function
        .size           _Z22flash_attn_warp_kernelPKfS0_S0_Pfiiiifi,(.L_x_136 - _Z22flash_attn_warp_kernelPKfS0_S0_Pfiiiifi)
        .other          _Z22flash_attn_warp_kernelPKfS0_S0_Pfiiiifi,@"STO_CUDA_ENTRY STV_DEFAULT"
_Z22flash_attn_warp_kernelPKfS0_S0_Pfiiiifi:
.text._Z22flash_attn_warp_kernelPKfS0_S0_Pfiiiifi:
[----:B------:R-:W0:Y:S08]  /*0000*/  LDC R1, c[0x0][0x37c] ;  /* 0x0000df00ff017b82 */ /* 0x000e300000000800 */
[----:B------:R-:W1:Y:S01]  /*0010*/  LDC R4, c[0x0][0x3b4] ;  /* 0x0000ed00ff047b82 */ /* 0x000e620000000800 */
[----:B------:R-:W2:Y:S01]  /*0020*/  S2R R7, SR_CTAID.X ;  /* 0x0000000000077919 */ /* 0x000ea20000002500 */
[----:B------:R-:W3:Y:S01]  /*0030*/  LDCU UR4, c[0x0][0x3a8] ;  /* 0x00007500ff0477ac */ /* 0x000ee20008000800 */
[----:B0-----:R-:W-:Y:S01]  /*0040*/  IADD3 R1, PT, PT, R1, -0x400, RZ ;  /* 0xfffffc0001017810 */ /* 0x001fe20007ffe0ff */
[----:B------:R-:W0:Y:S01]  /*0050*/  S2R R16, SR_TID.X ;  /* 0x0000000000107919 */ /* 0x000e220000002100 */
[----:B------:R-:W4:Y:S03]  /*0060*/  LDCU UR5, c[0x0][0x3a0] ;  /* 0x00007400ff0577ac */ /* 0x000f260008000800 */
[----:B------:R-:W5:Y:S01]  /*0070*/  LDC R5, c[0x0][0x3a4] ;  /* 0x0000e900ff057b82 */ /* 0x000f620000000800 */
[----:B-1----:R-:W-:-:S04]  /*0080*/  IABS R8, R4 ;  /* 0x0000000400087213 */ /* 0x002fc80000000000 */
[----:B------:R-:W1:Y:S01]  /*0090*/  I2F.RP R12, R8 ;  /* 0x00000008000c7306 */ /* 0x000e620000209400 */
[----:B-----5:R-:W-:-:S05]  /*00a0*/  IMAD R0, R4, R5, RZ ;  /* 0x0000000504007224 */ /* 0x020fca00078e02ff */
[----:B------:R-:W-:-:S04]  /*00b0*/  IABS R6, R0 ;  /* 0x0000000000067213 */ /* 0x000fc80000000000 */
[----:B------:R-:W5:Y:S08]  /*00c0*/  I2F.RP R9, R6 ;  /* 0x0000000600097306 */ /* 0x000f700000209400 */
[----:B-1----:R-:W1:Y:S08]  /*00d0*/  MUFU.RCP R12, R12 ;  /* 0x0000000c000c7308 */ /* 0x002e700000001000 */
[----:B-----5:R-:W5:Y:S01]  /*00e0*/  MUFU.RCP R9, R9 ;  /* 0x0000000900097308 */ /* 0x020f620000001000 */
[----:B-1----:R-:W-:-:S02]  /*00f0*/  IADD3 R10, PT, PT, R12, 0xffffffe, RZ ;  /* 0x0ffffffe0c0a7810 */ /* 0x002fc40007ffe0ff */
[----:B--2---:R-:W-:-:S05]  /*0100*/  IABS R12, R7 ;  /* 0x00000007000c7213 */ /* 0x004fca0000000000 */
[----:B------:R1:W2:Y:S01]  /*0110*/  F2I.FTZ.U32.TRUNC.NTZ R11, R10 ;  /* 0x0000000a000b7305 */ /* 0x0002a2000021f000 */
[----:B-----5:R-:W-:-:S07]  /*0120*/  IADD3 R2, PT, PT, R9, 0xffffffe, RZ ;  /* 0x0ffffffe09027810 */ /* 0x020fce0007ffe0ff */
[----:B------:R5:W3:Y:S01]  /*0130*/  F2I.FTZ.U32.TRUNC.NTZ R3, R2 ;  /* 0x0000000200037305 */ /* 0x000ae2000021f000 */
[----:B-1----:R-:W-:Y:S02]  /*0140*/  IMAD.MOV.U32 R10, RZ, RZ, RZ ;  /* 0x000000ffff0a7224 */ /* 0x002fe400078e00ff */
[----:B--2---:R-:W-:Y:S02]  /*0150*/  IMAD.MOV R13, RZ, RZ, -R11 ;  /* 0x000000ffff0d7224 */ /* 0x004fe400078e0a0b */
[----:B-----5:R-:W-:Y:S02]  /*0160*/  HFMA2 R2, -RZ, RZ, 0, 0 ;  /* 0x00000000ff027431 */ /* 0x020fe400000001ff */
[----:B------:R-:W-:-:S04]  /*0170*/  IMAD R13, R13, R8, RZ ;  /* 0x000000080d0d7224 */ /* 0x000fc800078e02ff */
[----:B------:R-:W-:Y:S01]  /*0180*/  IMAD.HI.U32 R11, R11, R13, R10 ;  /* 0x0000000d0b0b7227 */ /* 0x000fe200078e000a */
[----:B---3--:R-:W-:Y:S02]  /*0190*/  IADD3 R9, PT, PT, RZ, -R3, RZ ;  /* 0x80000003ff097210 */ /* 0x008fe40007ffe0ff */
[----:B------:R-:W-:-:S03]  /*01a0*/  IABS R10, R0 ;  /* 0x00000000000a7213 */ /* 0x000fc60000000000 */
[----:B------:R-:W-:-:S04]  /*01b0*/  IMAD.HI.U32 R11, R11, R12, RZ ;  /* 0x0000000c0b0b7227 */ /* 0x000fc800078e00ff */
[----:B------:R-:W-:Y:S02]  /*01c0*/  IMAD.MOV R13, RZ, RZ, -R11 ;  /* 0x000000ffff0d7224 */ /* 0x000fe400078e0a0b */
[----:B------:R-:W-:Y:S02]  /*01d0*/  IMAD R9, R9, R6, RZ ;  /* 0x0000000609097224 */ /* 0x000fe400078e02ff */
[C---:B------:R-:W-:Y:S02]  /*01e0*/  IMAD R13, R8.reuse, R13, R12 ;  /* 0x0000000d080d7224 */ /* 0x040fe400078e020c */
[----:B------:R-:W-:Y:S01]  /*01f0*/  IMAD.HI.U32 R2, R3, R9, R2 ;  /* 0x0000000903027227 */ /* 0x000fe200078e0002 */
[----:B------:R-:W-:Y:S02]  /*0200*/  IADD3 R9, PT, PT, RZ, -R10, RZ ;  /* 0x8000000aff097210 */ /* 0x000fe40007ffe0ff */
[----:B------:R-:W-:-:S03]  /*0210*/  ISETP.GT.U32.AND P3, PT, R8, R13, PT ;  /* 0x0000000d0800720c */ /* 0x000fc60003f64070 */
[----:B------:R-:W-:Y:S01]  /*0220*/  IMAD.HI.U32 R3, R2, R12, RZ ;  /* 0x0000000c02037227 */ /* 0x000fe200078e00ff */
[----:B------:R-:W-:-:S03]  /*0230*/  LOP3.LUT R2, R7, R4, RZ, 0x3c, !PT ;  /* 0x0000000407027212 */ /* 0x000fc600078e3cff */
[----:B------:R-:W-:Y:S01]  /*0240*/  IMAD R9, R3, R9, R12 ;  /* 0x0000000903097224 */ /* 0x000fe200078e020c */
[----:B------:R-:W-:-:S04]  /*0250*/  ISETP.GE.AND P2, PT, R2, RZ, PT ;  /* 0x000000ff0200720c */ /* 0x000fc80003f46270 */
[----:B------:R-:W-:Y:S01]  /*0260*/  ISETP.GT.U32.AND P1, PT, R6, R9, PT ;  /* 0x000000090600720c */ /* 0x000fe20003f24070 */
[----:B------:R-:W-:Y:S01]  /*0270*/  @!P3 IMAD.IADD R13, R13, 0x1, -R8 ;  /* 0x000000010d0db824 */ /* 0x000fe200078e0a08 */
[----:B------:R-:W-:Y:S02]  /*0280*/  @!P3 IADD3 R11, PT, PT, R11, 0x1, RZ ;  /* 0x000000010b0bb810 */ /* 0x000fe40007ffe0ff */
[----:B------:R-:W-:Y:S02]  /*0290*/  ISETP.NE.AND P3, PT, R4, RZ, PT ;  /* 0x000000ff0400720c */ /* 0x000fe40003f65270 */
[----:B------:R-:W-:-:S07]  /*02a0*/  ISETP.GE.U32.AND P0, PT, R13, R8, PT ;  /* 0x000000080d00720c */ /* 0x000fce0003f06070 */
[----:B------:R-:W-:Y:S02]  /*02b0*/  @!P1 IMAD.IADD R9, R9, 0x1, -R6 ;  /* 0x0000000109099824 */ /* 0x000fe400078e0a06 */
[----:B------:R-:W-:Y:S01]  /*02c0*/  @!P1 VIADD R3, R3, 0x1 ;  /* 0x0000000103039836 */ /* 0x000fe20000000000 */
[----:B------:R-:W-:-:S03]  /*02d0*/  ISETP.NE.AND P1, PT, R0, RZ, PT ;  /* 0x000000ff0000720c */ /* 0x000fc60003f25270 */
[----:B------:R-:W-:Y:S02]  /*02e0*/  @P0 IADD3 R11, PT, PT, R11, 0x1, RZ ;  /* 0x000000010b0b0810 */ /* 0x000fe40007ffe0ff */
[----:B------:R-:W-:Y:S02]  /*02f0*/  ISETP.GE.U32.AND P0, PT, R9, R6, PT ;  /* 0x000000060900720c */ /* 0x000fe40003f06070 */
[----:B------:R-:W-:Y:S02]  /*0300*/  MOV R2, R11 ;  /* 0x0000000b00027202 */ /* 0x000fe40000000f00 */
[----:B------:R-:W-:Y:S02]  /*0310*/  LOP3.LUT R6, R7, R0, RZ, 0x3c, !PT ;  /* 0x0000000007067212 */ /* 0x000fe400078e3cff */
[----:B------:R-:W-:Y:S02]  /*0320*/  @!P2 IADD3 R2, PT, PT, -R2, RZ, RZ ;  /* 0x000000ff0202a210 */ /* 0x000fe40007ffe1ff */
[----:B------:R-:W-:-:S02]  /*0330*/  @!P3 LOP3.LUT R2, RZ, R4, RZ, 0x33, !PT ;  /* 0x00000004ff02b212 */ /* 0x000fc400078e33ff */
[----:B------:R-:W-:Y:S02]  /*0340*/  ISETP.GE.AND P2, PT, R6, RZ, PT ;  /* 0x000000ff0600720c */ /* 0x000fe40003f46270 */
[----:B------:R-:W-:Y:S02]  /*0350*/  IADD3 R6, PT, PT, -R2, RZ, RZ ;  /* 0x000000ff02067210 */ /* 0x000fe40007ffe1ff */
[----:B------:R-:W-:-:S03]  /*0360*/  @P0 IADD3 R3, PT, PT, R3, 0x1, RZ ;  /* 0x0000000103030810 */ /* 0x000fc60007ffe0ff */
[----:B------:R-:W-:Y:S02]  /*0370*/  IMAD R4, R4, R6, R7 ;  /* 0x0000000604047224 */ /* 0x000fe400078e0207 */
[----:B------:R-:W-:Y:S01]  /*0380*/  IMAD.MOV.U32 R8, RZ, RZ, R3 ;  /* 0x000000ffff087224 */ /* 0x000fe200078e0003 */
[----:B0-----:R-:W-:-:S04]  /*0390*/  SHF.R.U32.HI R3, RZ, 0x5, R16 ;  /* 0x00000005ff037819 */ /* 0x001fc80000011610 */
[----:B------:R-:W-:Y:S02]  /*03a0*/  LEA R11, R4, R3, 0x2 ;  /* 0x00000003040b7211 */ /* 0x000fe400078e10ff */
[----:B------:R-:W-:Y:S02]  /*03b0*/  @!P2 IADD3 R8, PT, PT, -R8, RZ, RZ ;  /* 0x000000ff0808a210 */ /* 0x000fe40007ffe1ff */
[----:B------:R-:W-:Y:S02]  /*03c0*/  @!P1 LOP3.LUT R8, RZ, R0, RZ, 0x33, !PT ;  /* 0x00000000ff089212 */ /* 0x000fe400078e33ff */
[----:B------:R-:W-:-:S04]  /*03d0*/  ISETP.GE.AND P0, PT, R11, UR4, PT ;  /* 0x000000040b007c0c */ /* 0x000fc8000bf06270 */
[----:B----4-:R-:W-:-:S04]  /*03e0*/  ISETP.GE.OR P0, PT, R8, UR5, P0 ;  /* 0x0000000508007c0c */ /* 0x010fc80008706670 */
[----:B------:R-:W-:-:S13]  /*03f0*/  ISETP.LT.OR P0, PT, R5, RZ, P0 ;  /* 0x000000ff0500720c */ /* 0x000fda0000701670 */
[----:B------:R-:W-:Y:S05]  /*0400*/  @P0 EXIT ;  /* 0x000000000000094d */ /* 0x000fea0003800000 */
[----:B------:R-:W-:Y:S01]  /*0410*/  IABS R3, R5 ;  /* 0x0000000500037213 */ /* 0x000fe20000000000 */
[----:B------:R0:W-:Y:S01]  /*0420*/  STL.128 [R1], RZ ;  /* 0x000000ff01007387 */ /* 0x0001e20000100c00 */
[----:B------:R-:W-:Y:S01]  /*0430*/  ISETP.GE.AND P2, PT, R2, RZ, PT ;  /* 0x000000ff0200720c */ /* 0x000fe20003f46270 */
[----:B------:R-:W1:Y:S01]  /*0440*/  LDCU.64 UR12, c[0x0][0x358] ;  /* 0x00006b00ff0c77ac */ /* 0x000e620008000a00 */
[----:B------:R-:W2:Y:S01]  /*0450*/  I2F.RP R0, R3 ;  /* 0x0000000300007306 */ /* 0x000ea20000209400 */
[----:B------:R0:W-:Y:S01]  /*0460*/  STL.128 [R1+0x10], RZ ;  /* 0x000010ff01007387 */ /* 0x0001e20000100c00 */
[----:B------:R-:W-:Y:S01]  /*0470*/  LOP3.LUT R24, R16, 0x1f, RZ, 0xc0, !PT ;  /* 0x0000001f10187812 */ /* 0x000fe200078ec0ff */
[----:B------:R-:W3:Y:S01]  /*0480*/  LDCU.64 UR6, c[0x0][0x380] ;  /* 0x00007000ff0677ac */ /* 0x000ee20008000a00 */
[----:B------:R-:W-:Y:S01]  /*0490*/  BSSY.RECONVERGENT B0, `(.L_x_64) ;  /* 0x00000c8000007945 */ /* 0x000fe20003800200 */
[----:B------:R0:W-:Y:S01]  /*04a0*/  STL.128 [R1+0x20], RZ ;  /* 0x000020ff01007387 */ /* 0x0001e20000100c00 */
[----:B------:R-:W4:Y:S03]  /*04b0*/  LDCU.64 UR8, c[0x0][0x380] ;  /* 0x00007000ff0877ac */ /* 0x000f260008000a00 */
[----:B------:R0:W-:Y:S04]  /*04c0*/  STL.128 [R1+0x30], RZ ;  /* 0x000030ff01007387 */ /* 0x0001e80000100c00 */
[----:B------:R0:W-:Y:S01]  /*04d0*/  STL.128 [R1+0x40], RZ ;  /* 0x000040ff01007387 */ /* 0x0001e20000100c00 */
[----:B--2---:R-:W2:Y:S03]  /*04e0*/  MUFU.RCP R0, R0 ;  /* 0x0000000000007308 */ /* 0x004ea60000001000 */
[----:B------:R0:W-:Y:S04]  /*04f0*/  STL.128 [R1+0x50], RZ ;  /* 0x000050ff01007387 */ /* 0x0001e80000100c00 */
[----:B------:R0:W-:Y:S04]  /*0500*/  STL.128 [R1+0x60], RZ ;  /* 0x000060ff01007387 */ /* 0x0001e80000100c00 */
[----:B------:R0:W-:Y:S04]  /*0510*/  STL.128 [R1+0x70], RZ ;  /* 0x000070ff01007387 */ /* 0x0001e80000100c00 */
[----:B------:R0:W-:Y:S01]  /*0520*/  STL.128 [R1+0x80], RZ ;  /* 0x000080ff01007387 */ /* 0x0001e20000100c00 */
[----:B--2---:R-:W-:-:S03]  /*0530*/  VIADD R6, R0, 0xffffffe ;  /* 0x0ffffffe00067836 */ /* 0x004fc60000000000 */
[----:B------:R0:W-:Y:S01]  /*0540*/  STL.128 [R1+0x90], RZ ;  /* 0x000090ff01007387 */ /* 0x0001e20000100c00 */
[----:B------:R2:W5:Y:S03]  /*0550*/  F2I.FTZ.U32.TRUNC.NTZ R7, R6 ;  /* 0x0000000600077305 */ /* 0x000566000021f000 */
[----:B------:R0:W-:Y:S04]  /*0560*/  STL.128 [R1+0xa0], RZ ;  /* 0x0000a0ff01007387 */ /* 0x0001e80000100c00 */
[----:B------:R0:W-:Y:S01]  /*0570*/  STL.128 [R1+0xb0], RZ ;  /* 0x0000b0ff01007387 */ /* 0x0001e20000100c00 */
[----:B--2---:R-:W-:-:S03]  /*0580*/  MOV R6, RZ ;  /* 0x000000ff00067202 */ /* 0x004fc60000000f00 */
[----:B------:R0:W-:Y:S04]  /*0590*/  STL.128 [R1+0xc0], RZ ;  /* 0x0000c0ff01007387 */ /* 0x0001e80000100c00 */
[----:B------:R0:W-:Y:S01]  /*05a0*/  STL.128 [R1+0xd0], RZ ;  /* 0x0000d0ff01007387 */ /* 0x0001e20000100c00 */
[----:B-----5:R-:W-:-:S03]  /*05b0*/  IADD3 R4, PT, PT, RZ, -R7, RZ ;  /* 0x80000007ff047210 */ /* 0x020fc60007ffe0ff */
[----:B------:R0:W-:Y:S02]  /*05c0*/  STL.128 [R1+0xe0], RZ ;  /* 0x0000e0ff01007387 */ /* 0x0001e40000100c00 */
[----:B------:R-:W-:Y:S01]  /*05d0*/  IMAD R9, R4, R3, RZ ;  /* 0x0000000304097224 */ /* 0x000fe200078e02ff */
[----:B------:R-:W-:Y:S01]  /*05e0*/  IABS R4, R2 ;  /* 0x0000000200047213 */ /* 0x000fe20000000000 */
[----:B------:R0:W-:Y:S02]  /*05f0*/  STL.128 [R1+0xf0], RZ ;  /* 0x0000f0ff01007387 */ /* 0x0001e40000100c00 */
[----:B------:R-:W-:Y:S02]  /*0600*/  IMAD.HI.U32 R7, R7, R9, R6 ;  /* 0x0000000907077227 */ /* 0x000fe400078e0006 */
[----:B------:R0:W-:Y:S04]  /*0610*/  STL.128 [R1+0x100], RZ ;  /* 0x000100ff01007387 */ /* 0x0001e80000100c00 */
[----:B------:R-:W-:Y:S01]  /*0620*/  IMAD.HI.U32 R7, R7, R4, RZ ;  /* 0x0000000407077227 */ /* 0x000fe200078e00ff */
[----:B------:R0:W-:Y:S03]  /*0630*/  STL.128 [R1+0x110], RZ ;  /* 0x000110ff01007387 */ /* 0x0001e60000100c00 */
[----:B------:R-:W-:Y:S01]  /*0640*/  IMAD.MOV R7, RZ, RZ, -R7 ;  /* 0x000000ffff077224 */ /* 0x000fe200078e0a07 */
[----:B------:R0:W-:Y:S03]  /*0650*/  STL.128 [R1+0x120], RZ ;  /* 0x000120ff01007387 */ /* 0x0001e60000100c00 */
[C---:B------:R-:W-:Y:S01]  /*0660*/  IMAD R0, R3.reuse, R7, R4 ;  /* 0x0000000703007224 */ /* 0x040fe200078e0204 */
[----:B------:R0:W-:Y:S04]  /*0670*/  STL.128 [R1+0x130], RZ ;  /* 0x000130ff01007387 */ /* 0x0001e80000100c00 */
[----:B------:R-:W-:Y:S01]  /*0680*/  ISETP.GT.U32.AND P0, PT, R3, R0, PT ;  /* 0x000000000300720c */ /* 0x000fe20003f04070 */
[----:B------:R0:W-:Y:S04]  /*0690*/  STL.128 [R1+0x140], RZ ;  /* 0x000140ff01007387 */ /* 0x0001e80000100c00 */
[----:B------:R0:W-:Y:S04]  /*06a0*/  STL.128 [R1+0x150], RZ ;  /* 0x000150ff01007387 */ /* 0x0001e80000100c00 */
[----:B------:R0:W-:Y:S04]  /*06b0*/  STL.128 [R1+0x160], RZ ;  /* 0x000160ff01007387 */ /* 0x0001e80000100c00 */
[----:B------:R-:W-:Y:S01]  /*06c0*/  @!P0 IADD3 R0, PT, PT, R0, -R3, RZ ;  /* 0x8000000300008210 */ /* 0x000fe20007ffe0ff */
[----:B------:R0:W-:Y:S01]  /*06d0*/  STL.128 [R1+0x170], RZ ;  /* 0x000170ff01007387 */ /* 0x0001e20000100c00 */
[----:B------:R-:W-:-:S02]  /*06e0*/  ISETP.NE.AND P0, PT, R5, RZ, PT ;  /* 0x000000ff0500720c */ /* 0x000fc40003f05270 */
[----:B------:R-:W-:Y:S01]  /*06f0*/  ISETP.GT.U32.AND P1, PT, R3, R0, PT ;  /* 0x000000000300720c */ /* 0x000fe20003f24070 */
[----:B------:R0:W-:Y:S04]  /*0700*/  STL.128 [R1+0x180], RZ ;  /* 0x000180ff01007387 */ /* 0x0001e80000100c00 */
[----:B------:R0:W-:Y:S04]  /*0710*/  STL.128 [R1+0x190], RZ ;  /* 0x000190ff01007387 */ /* 0x0001e80000100c00 */
[----:B------:R0:W-:Y:S04]  /*0720*/  STL.128 [R1+0x1a0], RZ ;  /* 0x0001a0ff01007387 */ /* 0x0001e80000100c00 */
[----:B------:R-:W-:Y:S01]  /*0730*/  @!P1 IADD3 R0, PT, PT, R0, -R3, RZ ;  /* 0x8000000300009210 */ /* 0x000fe20007ffe0ff */
[----:B------:R0:W-:Y:S01]  /*0740*/  STL.128 [R1+0x1b0], RZ ;  /* 0x0001b0ff01007387 */ /* 0x0001e20000100c00 */
[----:B------:R-:W2:Y:S03]  /*0750*/  LDC R3, c[0x0][0x3ac] ;  /* 0x0000eb00ff037b82 */ /* 0x000ea60000000800 */
[----:B------:R0:W-:Y:S01]  /*0760*/  STL.128 [R1+0x1c0], RZ ;  /* 0x0001c0ff01007387 */ /* 0x0001e20000100c00 */
[----:B------:R-:W-:Y:S01]  /*0770*/  @!P2 IMAD.MOV R0, RZ, RZ, -R0 ;  /* 0x000000ffff00a224 */ /* 0x000fe200078e0a00 */
[----:B------:R-:W-:-:S02]  /*0780*/  @!P0 LOP3.LUT R0, RZ, R5, RZ, 0x33, !PT ;  /* 0x00000005ff008212 */ /* 0x000fc400078e33ff */
[----:B------:R0:W-:Y:S03]  /*0790*/  STL.128 [R1+0x1d0], RZ ;  /* 0x0001d0ff01007387 */ /* 0x0001e60000100c00 */
[----:B------:R-:W-:Y:S01]  /*07a0*/  IMAD R0, R8, R5, R0 ;  /* 0x0000000508007224 */ /* 0x000fe200078e0200 */
[----:B------:R0:W-:Y:S03]  /*07b0*/  STL.128 [R1+0x1e0], RZ ;  /* 0x0001e0ff01007387 */ /* 0x0001e60000100c00 */
[C---:B------:R-:W-:Y:S01]  /*07c0*/  IMAD R2, R0.reuse, UR4, R11 ;  /* 0x0000000400027c24 */ /* 0x040fe2000f8e020b */
[----:B------:R0:W-:Y:S01]  /*07d0*/  STL.128 [R1+0x1f0], RZ ;  /* 0x0001f0ff01007387 */ /* 0x0001e20000100c00 */
[----:B------:R-:W-:Y:S01]  /*07e0*/  IMAD R6, R0, UR4, RZ ;  /* 0x0000000400067c24 */ /* 0x000fe2000f8e02ff */
[-C--:B--2---:R-:W-:Y:S01]  /*07f0*/  ISETP.GE.AND P0, PT, R24, R3.reuse, PT ;  /* 0x000000031800720c */ /* 0x084fe20003f06270 */
[----:B------:R-:W-:-:S12]  /*0800*/  IMAD R5, R2, R3, RZ ;  /* 0x0000000302057224 */ /* 0x000fd800078e02ff */
[----:B01-34-:R-:W-:Y:S05]  /*0810*/  @P0 BRA `(.L_x_65) ;  /* 0x00000008003c0947 */ /* 0x01bfea0003800000 */
[-C--:B------:R-:W-:Y:S01]  /*0820*/  LOP3.LUT R0, RZ, R24.reuse, RZ, 0x33, !PT ;  /* 0x00000018ff007212 */ /* 0x080fe200078e33ff */
[----:B------:R-:W-:Y:S01]  /*0830*/  BSSY.RECONVERGENT B1, `(.L_x_66) ;  /* 0x0000017000017945 */ /* 0x000fe20003800200 */
[----:B------:R-:W-:Y:S02]  /*0840*/  MOV R4, R24 ;  /* 0x0000001800047202 */ /* 0x000fe40000000f00 */
[----:B------:R-:W-:-:S04]  /*0850*/  IADD3 R2, PT, PT, R0, R3, RZ ;  /* 0x0000000300027210 */ /* 0x000fc80007ffe0ff */
[C---:B------:R-:W-:Y:S02]  /*0860*/  LOP3.LUT R0, R2.reuse, 0x60, RZ, 0xc0, !PT ;  /* 0x0000006002007812 */ /* 0x040fe400078ec0ff */
[----:B------:R-:W-:Y:S02]  /*0870*/  ISETP.GE.U32.AND P1, PT, R2, 0x60, PT ;  /* 0x000000600200780c */ /* 0x000fe40003f26070 */
[----:B------:R-:W-:Y:S02]  /*0880*/  ISETP.NE.AND P0, PT, R0, 0x60, PT ;  /* 0x000000600000780c */ /* 0x000fe40003f05270 */
[----:B------:R-:W-:-:S11]  /*0890*/  SHF.R.S32.HI R0, RZ, 0x1f, R5 ;  /* 0x0000001fff007819 */ /* 0x000fd60000011405 */
[----:B------:R-:W-:Y:S05]  /*08a0*/  @!P0 BRA `(.L_x_67) ;  /* 0x00000000003c8947 */ /* 0x000fea0003800000 */
[----:B------:R-:W-:Y:S01]  /*08b0*/  LEA.HI R2, R2, 0x1, RZ, 0x1b ;  /* 0x0000000102027811 */ /* 0x000fe200078fd8ff */
[----:B------:R-:W-:Y:S01]  /*08c0*/  IMAD.MOV.U32 R7, RZ, RZ, RZ ;  /* 0x000000ffff077224 */ /* 0x000fe200078e00ff */
[----:B------:R-:W-:Y:S02]  /*08d0*/  MOV R4, R24 ;  /* 0x0000001800047202 */ /* 0x000fe40000000f00 */
[----:B------:R-:W-:-:S07]  /*08e0*/  LOP3.LUT R2, R2, 0x3, RZ, 0xc0, !PT ;  /* 0x0000000302027812 */ /* 0x000fce00078ec0ff */
.L_x_68:
[----:B------:R-:W-:-:S04]  /*08f0*/  IADD3 R9, P0, PT, R5, R4, RZ ;  /* 0x0000000405097210 */ /* 0x000fc80007f1e0ff */
[----:B------:R-:W-:Y:S02]  /*0900*/  IADD3.X R10, PT, PT, RZ, R0, RZ, P0, !PT ;  /* 0x00000000ff0a7210 */ /* 0x000fe400007fe4ff */
[----:B0-----:R-:W-:-:S04]  /*0910*/  LEA R8, P0, R9, UR6, 0x2 ;  /* 0x0000000609087c11 */ /* 0x001fc8000f8010ff */
[----:B------:R-:W-:-:S05]  /*0920*/  LEA.HI.X R9, R9, UR7, R10, 0x2, P0 ;  /* 0x0000000709097c11 */ /* 0x000fca00080f140a */
[----:B------:R-:W2:Y:S01]  /*0930*/  LDG.E R8, desc[UR12][R8.64] ;  /* 0x0000000c08087981 */ /* 0x000ea2000c1e1900 */
[C---:B------:R-:W-:Y:S01]  /*0940*/  IMAD R11, R4.reuse, 0x4, R1 ;  /* 0x00000004040b7824 */ /* 0x040fe200078e0201 */
[----:B------:R-:W-:Y:S02]  /*0950*/  IADD3 R7, PT, PT, R7, 0x1, RZ ;  /* 0x0000000107077810 */ /* 0x000fe40007ffe0ff */
[----:B------:R-:W-:Y:S02]  /*0960*/  IADD3 R4, PT, PT, R4, 0x20, RZ ;  /* 0x0000002004047810 */ /* 0x000fe40007ffe0ff */
[----:B------:R-:W-:Y:S01]  /*0970*/  ISETP.NE.AND P0, PT, R7, R2, PT ;  /* 0x000000020700720c */ /* 0x000fe20003f05270 */
[----:B--2---:R0:W-:-:S12]  /*0980*/  STL [R11], R8 ;  /* 0x000000080b007387 */ /* 0x0041d80000100800 */
[----:B------:R-:W-:Y:S05]  /*0990*/  @P0 BRA `(.L_x_68) ;  /* 0xfffffffc00d40947 */ /* 0x000fea000383ffff */
.L_x_67:
[----:B------:R-:W-:Y:S05]  /*09a0*/  BSYNC.RECONVERGENT B1 ;  /* 0x0000000000017941 */ /* 0x000fea0003800200 */
.L_x_66:
[----:B------:R-:W-:Y:S05]  /*09b0*/  @!P1 BRA `(.L_x_65) ;  /* 0x0000000400d49947 */ /* 0x000fea0003800000 */
[----:B------:R-:W-:Y:S01]  /*09c0*/  IMAD.IADD R2, R3, 0x1, -R4 ;  /* 0x0000000103027824 */ /* 0x000fe200078e0a04 */
[----:B------:R-:W-:Y:S01]  /*09d0*/  BSSY.RECONVERGENT B1, `(.L_x_69) ;  /* 0x0000040000017945 */ /* 0x000fe20003800200 */
[----:B------:R-:W-:-:S03]  /*09e0*/  PLOP3.LUT P0, PT, PT, PT, PT, 0x80, 0x8 ;  /* 0x000000000008781c */ /* 0x000fc60003f0f070 */
[----:B------:R-:W-:-:S13]  /*09f0*/  ISETP.GT.AND P1, PT, R2, 0x180, PT ;  /* 0x000001800200780c */ /* 0x000fda0003f24270 */
[----:B------:R-:W-:Y:S05]  /*0a00*/  @!P1 BRA `(.L_x_70) ;  /* 0x0000000000f09947 */ /* 0x000fea0003800000 */
[----:B------:R-:W-:Y:S02]  /*0a10*/  PLOP3.LUT P0, PT, PT, PT, PT, 0x8, 0x80 ;  /* 0x000000000080781c */ /* 0x000fe40003f0e170 */
[----:B------:R-:W-:-:S11]  /*0a20*/  IADD3 R2, PT, PT, R3, -0x180, RZ ;  /* 0xfffffe8003027810 */ /* 0x000fd60007ffe0ff */
.L_x_71:
[----:B-1----:R-:W-:-:S04]  /*0a30*/  IADD3 R7, P1, PT, R5, R4, RZ ;  /* 0x0000000405077210 */ /* 0x002fc80007f3e0ff */
[----:B0-----:R-:W-:Y:S02]  /*0a40*/  IADD3.X R8, PT, PT, RZ, R0, RZ, P1, !PT ;  /* 0x00000000ff087210 */ /* 0x001fe40000ffe4ff */
[----:B------:R-:W-:-:S04]  /*0a50*/  LEA R22, P1, R7, UR8, 0x2 ;  /* 0x0000000807167c11 */ /* 0x000fc8000f8210ff */
[----:B------:R-:W-:-:S05]  /*0a60*/  LEA.HI.X R23, R7, UR9, R8, 0x2, P1 ;  /* 0x0000000907177c11 */ /* 0x000fca00088f1408 */
[----:B------:R-:W2:Y:S01]  /*0a70*/  LDG.E R19, desc[UR12][R22.64] ;  /* 0x0000000c16137981 */ /* 0x000ea2000c1e1900 */
[C---:B------:R-:W-:Y:S01]  /*0a80*/  VIADD R12, R4.reuse, 0x80 ;  /* 0x00000080040c7836 */ /* 0x040fe20000000000 */
[C---:B------:R-:W-:Y:S02]  /*0a90*/  IADD3 R14, PT, PT, R4.reuse, 0x100, RZ ;  /* 0x00000100040e7810 */ /* 0x040fe40007ffe0ff */
[----:B------:R-:W-:Y:S01]  /*0aa0*/  IADD3 R28, PT, PT, R4, 0x180, RZ ;  /* 0x00000180041c7810 */ /* 0x000fe20007ffe0ff */
[----:B------:R-:W3:Y:S01]  /*0ab0*/  LDG.E R20, desc[UR12][R22.64+0x80] ;  /* 0x0000800c16147981 */ /* 0x000ee2000c1e1900 */
[C---:B------:R-:W-:Y:S02]  /*0ac0*/  IADD3 R9, P1, PT, R5.reuse, R12, RZ ;  /* 0x0000000c05097210 */ /* 0x040fe40007f3e0ff */
[----:B------:R-:W-:Y:S01]  /*0ad0*/  IADD3 R7, P2, PT, R5, R14, RZ ;  /* 0x0000000e05077210 */ /* 0x000fe20007f5e0ff */
[----:B------:R-:W4:Y:S01]  /*0ae0*/  LDG.E R18, desc[UR12][R22.64+0x100] ;  /* 0x0001000c16127981 */ /* 0x000f22000c1e1900 */
[----:B------:R-:W-:-:S02]  /*0af0*/  IADD3.X R10, PT, PT, RZ, R0, RZ, P1, !PT ;  /* 0x00000000ff0a7210 */ /* 0x000fc40000ffe4ff */
[C---:B------:R-:W-:Y:S01]  /*0b00*/  LEA R8, P1, R9.reuse, UR8, 0x2 ;  /* 0x0000000809087c11 */ /* 0x040fe2000f8210ff */
[----:B------:R-:W-:Y:S01]  /*0b10*/  IMAD.X R26, RZ, RZ, R0, P2 ;  /* 0x000000ffff1a7224 */ /* 0x000fe200010e0600 */
[----:B------:R-:W5:Y:S02]  /*0b20*/  LDG.E R17, desc[UR12][R22.64+0x180] ;  /* 0x0001800c16117981 */ /* 0x000f64000c1e1900 */
[----:B------:R-:W-:Y:S02]  /*0b30*/  LEA.HI.X R9, R9, UR9, R10, 0x2, P1 ;  /* 0x0000000909097c11 */ /* 0x000fe400088f140a */
[----:B------:R-:W-:-:S03]  /*0b40*/  LEA R10, P1, R7, UR8, 0x2 ;  /* 0x00000008070a7c11 */ /* 0x000fc6000f8210ff */
[----:B------:R-:W5:Y:S01]  /*0b50*/  LDG.E R15, desc[UR12][R8.64] ;  /* 0x0000000c080f7981 */ /* 0x000f62000c1e1900 */
[----:B------:R-:W-:Y:S02]  /*0b60*/  LEA.HI.X R11, R7, UR9, R26, 0x2, P1 ;  /* 0x00000009070b7c11 */ /* 0x000fe400088f141a */
[----:B------:R-:W-:Y:S01]  /*0b70*/  IADD3 R27, P1, PT, R5, R28, RZ ;  /* 0x0000001c051b7210 */ /* 0x000fe20007f3e0ff */
[----:B------:R-:W5:Y:S04]  /*0b80*/  LDG.E R13, desc[UR12][R8.64+0x80] ;  /* 0x0000800c080d7981 */ /* 0x000f68000c1e1900 */
[----:B------:R-:W5:Y:S01]  /*0b90*/  LDG.E R7, desc[UR12][R8.64+0x100] ;  /* 0x0001000c08077981 */ /* 0x000f62000c1e1900 */
[----:B------:R-:W-:-:S03]  /*0ba0*/  IMAD.X R29, RZ, RZ, R0, P1 ;  /* 0x000000ffff1d7224 */ /* 0x000fc600008e0600 */
[----:B------:R0:W5:Y:S04]  /*0bb0*/  LDG.E R25, desc[UR12][R8.64+0x180] ;  /* 0x0001800c08197981 */ /* 0x000168000c1e1900 */
[----:B------:R-:W5:Y:S04]  /*0bc0*/  LDG.E R21, desc[UR12][R10.64] ;  /* 0x0000000c0a157981 */ /* 0x000f68000c1e1900 */
[----:B------:R-:W5:Y:S01]  /*0bd0*/  LDG.E R23, desc[UR12][R10.64+0x80] ;  /* 0x0000800c0a177981 */ /* 0x000f62000c1e1900 */
[----:B0-----:R-:W-:-:S03]  /*0be0*/  LEA R8, P1, R27, UR8, 0x2 ;  /* 0x000000081b087c11 */ /* 0x001fc6000f8210ff */
[----:B------:R-:W5:Y:S01]  /*0bf0*/  LDG.E R22, desc[UR12][R10.64+0x100] ;  /* 0x0001000c0a167981 */ /* 0x000f62000c1e1900 */
[----:B------:R-:W-:-:S03]  /*0c00*/  LEA.HI.X R9, R27, UR9, R29, 0x2, P1 ;  /* 0x000000091b097c11 */ /* 0x000fc600088f141d */
[----:B------:R0:W5:Y:S04]  /*0c10*/  LDG.E R26, desc[UR12][R10.64+0x180] ;  /* 0x0001800c0a1a7981 */ /* 0x000168000c1e1900 */
[----:B------:R-:W5:Y:S04]  /*0c20*/  LDG.E R27, desc[UR12][R8.64+0x80] ;  /* 0x0000800c081b7981 */ /* 0x000f68000c1e1900 */
[----:B------:R-:W5:Y:S01]  /*0c30*/  LDG.E R29, desc[UR12][R8.64+0x100] ;  /* 0x0001000c081d7981 */ /* 0x000f62000c1e1900 */
[----:B0-----:R-:W-:-:S03]  /*0c40*/  LEA R11, R4, R1, 0x2 ;  /* 0x00000001040b7211 */ /* 0x001fc600078e10ff */
[----:B------:R-:W5:Y:S04]  /*0c50*/  LDG.E R10, desc[UR12][R8.64] ;  /* 0x0000000c080a7981 */ /* 0x000f68000c1e1900 */
[----:B--2---:R0:W-:Y:S04]  /*0c60*/  STL [R11], R19 ;  /* 0x000000130b007387 */ /* 0x0041e80000100800 */
[----:B0-----:R-:W2:Y:S01]  /*0c70*/  LDG.E R19, desc[UR12][R8.64+0x180] ;  /* 0x0001800c08137981 */ /* 0x001ea2000c1e1900 */
[-C--:B------:R-:W-:Y:S02]  /*0c80*/  LEA R12, R12, R1.reuse, 0x2 ;  /* 0x000000010c0c7211 */ /* 0x080fe400078e10ff */
[----:B------:R-:W-:Y:S01]  /*0c90*/  LEA R14, R14, R1, 0x2 ;  /* 0x000000010e0e7211 */ /* 0x000fe200078e10ff */
[----:B---3--:R-:W-:Y:S04]  /*0ca0*/  STL [R11+0x80], R20 ;  /* 0x000080140b007387 */ /* 0x008fe80000100800 */
[----:B----4-:R-:W-:Y:S04]  /*0cb0*/  STL [R11+0x100], R18 ;  /* 0x000100120b007387 */ /* 0x010fe80000100800 */
[----:B-----5:R0:W-:Y:S01]  /*0cc0*/  STL [R11+0x180], R17 ;  /* 0x000180110b007387 */ /* 0x0201e20000100800 */
[----:B------:R-:W-:-:S03]  /*0cd0*/  IADD3 R4, PT, PT, R4, 0x200, RZ ;  /* 0x0000020004047810 */ /* 0x000fc60007ffe0ff */
[----:B------:R1:W-:Y:S01]  /*0ce0*/  STL [R12], R15 ;  /* 0x0000000f0c007387 */ /* 0x0003e20000100800 */
[----:B0-----:R-:W-:-:S03]  /*0cf0*/  IMAD R11, R28, 0x4, R1 ;  /* 0x000000041c0b7824 */ /* 0x001fc600078e0201 */
[----:B------:R1:W-:Y:S04]  /*0d00*/  STL [R12+0x80], R13 ;  /* 0x0000800d0c007387 */ /* 0x0003e80000100800 */
[----:B------:R1:W-:Y:S04]  /*0d10*/  STL [R12+0x100], R7 ;  /* 0x000100070c007387 */ /* 0x0003e80000100800 */
[----:B------:R1:W-:Y:S04]  /*0d20*/  STL [R12+0x180], R25 ;  /* 0x000180190c007387 */ /* 0x0003e80000100800 */
[----:B------:R1:W-:Y:S04]  /*0d30*/  STL [R14], R21 ;  /* 0x000000150e007387 */ /* 0x0003e80000100800 */
[----:B------:R1:W-:Y:S04]  /*0d40*/  STL [R14+0x80], R23 ;  /* 0x000080170e007387 */ /* 0x0003e80000100800 */
[----:B------:R1:W-:Y:S04]  /*0d50*/  STL [R14+0x100], R22 ;  /* 0x000100160e007387 */ /* 0x0003e80000100800 */
[----:B------:R1:W-:Y:S04]  /*0d60*/  STL [R14+0x180], R26 ;  /* 0x0001801a0e007387 */ /* 0x0003e80000100800 */
[----:B------:R1:W-:Y:S04]  /*0d70*/  STL [R11], R10 ;  /* 0x0000000a0b007387 */ /* 0x0003e80000100800 */
[----:B------:R1:W-:Y:S04]  /*0d80*/  STL [R11+0x80], R27 ;  /* 0x0000801b0b007387 */ /* 0x0003e80000100800 */
[----:B------:R1:W-:Y:S01]  /*0d90*/  STL [R11+0x100], R29 ;  /* 0x0001001d0b007387 */ /* 0x0003e20000100800 */
[----:B------:R-:W-:-:S03]  /*0da0*/  ISETP.GE.AND P1, PT, R4, R2, PT ;  /* 0x000000020400720c */ /* 0x000fc60003f26270 */
[----:B--2---:R1:W-:Y:S10]  /*0db0*/  STL [R11+0x180], R19 ;  /* 0x000180130b007387 */ /* 0x0043f40000100800 */
[----:B------:R-:W-:Y:S05]  /*0dc0*/  @!P1 BRA `(.L_x_71) ;  /* 0xfffffffc00189947 */ /* 0x000fea000383ffff */
.L_x_70:
[----:B------:R-:W-:Y:S05]  /*0dd0*/  BSYNC.RECONVERGENT B1 ;  /* 0x0000000000017941 */ /* 0x000fea0003800200 */
.L_x_69:
[----:B------:R-:W-:Y:S01]  /*0de0*/  IADD3 R2, PT, PT, -R4, R3, RZ ;  /* 0x0000000304027210 */ /* 0x000fe20007ffe1ff */
[----:B------:R-:W-:Y:S03]  /*0df0*/  BSSY.RECONVERGENT B1, `(.L_x_72) ;  /* 0x0000021000017945 */ /* 0x000fe60003800200 */
[----:B------:R-:W-:-:S13]  /*0e00*/  ISETP.GT.AND P1, PT, R2, 0x80, PT ;  /* 0x000000800200780c */ /* 0x000fda0003f24270 */
[----:B------:R-:W-:Y:S05]  /*0e10*/  @!P1 BRA `(.L_x_73) ;  /* 0x0000000000789947 */ /* 0x000fea0003800000 */
[----:B------:R-:W2:Y:S01]  /*0e20*/  LDCU.64 UR10, c[0x0][0x380] ;  /* 0x00007000ff0a77ac */ /* 0x000ea20008000a00 */
[----:B-1----:R-:W-:Y:S01]  /*0e30*/  IADD3 R7, P0, PT, R5, R4, RZ ;  /* 0x0000000405077210 */ /* 0x002fe20007f1e0ff */
[----:B------:R-:W-:-:S03]  /*0e40*/  VIADD R20, R4, 0x80 ;  /* 0x0000008004147836 */ /* 0x000fc60000000000 */
[----:B0-----:R-:W-:Y:S02]  /*0e50*/  IADD3.X R8, PT, PT, RZ, R0, RZ, P0, !PT ;  /* 0x00000000ff087210 */ /* 0x001fe400007fe4ff */
[----:B------:R-:W-:Y:S02]  /*0e60*/  IADD3 R2, P1, PT, R5, R20, RZ ;  /* 0x0000001405027210 */ /* 0x000fe40007f3e0ff */
[----:B--2---:R-:W-:-:S04]  /*0e70*/  LEA R10, P0, R7, UR10, 0x2 ;  /* 0x0000000a070a7c11 */ /* 0x004fc8000f8010ff */
[----:B------:R-:W-:Y:S02]  /*0e80*/  LEA.HI.X R11, R7, UR11, R8, 0x2, P0 ;  /* 0x0000000b070b7c11 */ /* 0x000fe400080f1408 */
[----:B------:R-:W-:Y:S02]  /*0e90*/  IADD3.X R7, PT, PT, RZ, R0, RZ, P1, !PT ;  /* 0x00000000ff077210 */ /* 0x000fe40000ffe4ff */
[C---:B------:R-:W-:Y:S01]  /*0ea0*/  LEA R8, P0, R2.reuse, UR10, 0x2 ;  /* 0x0000000a02087c11 */ /* 0x040fe2000f8010ff */
[----:B------:R-:W2:Y:S03]  /*0eb0*/  LDG.E R12, desc[UR12][R10.64+0x80] ;  /* 0x0000800c0a0c7981 */ /* 0x000ea6000c1e1900 */
[----:B------:R-:W-:Y:S01]  /*0ec0*/  LEA.HI.X R9, R2, UR11, R7, 0x2, P0 ;  /* 0x0000000b02097c11 */ /* 0x000fe200080f1407 */
[----:B------:R-:W3:Y:S04]  /*0ed0*/  LDG.E R14, desc[UR12][R10.64+0x100] ;  /* 0x0001000c0a0e7981 */ /* 0x000ee8000c1e1900 */
[----:B------:R-:W4:Y:S04]  /*0ee0*/  LDG.E R2, desc[UR12][R10.64] ;  /* 0x0000000c0a027981 */ /* 0x000f28000c1e1900 */
[----:B------:R-:W5:Y:S04]  /*0ef0*/  LDG.E R18, desc[UR12][R10.64+0x180] ;  /* 0x0001800c0a127981 */ /* 0x000f68000c1e1900 */
[----:B------:R-:W5:Y:S04]  /*0f00*/  LDG.E R13, desc[UR12][R8.64] ;  /* 0x0000000c080d7981 */ /* 0x000f68000c1e1900 */
[----:B------:R-:W5:Y:S04]  /*0f10*/  LDG.E R15, desc[UR12][R8.64+0x80] ;  /* 0x0000800c080f7981 */ /* 0x000f68000c1e1900 */
[----:B------:R-:W5:Y:S04]  /*0f20*/  LDG.E R17, desc[UR12][R8.64+0x100] ;  /* 0x0001000c08117981 */ /* 0x000f68000c1e1900 */
[----:B------:R-:W5:Y:S01]  /*0f30*/  LDG.E R19, desc[UR12][R8.64+0x180] ;  /* 0x0001800c08137981 */ /* 0x000f62000c1e1900 */
[----:B------:R-:W-:Y:S01]  /*0f40*/  IMAD R7, R4, 0x4, R1 ;  /* 0x0000000404077824 */ /* 0x000fe200078e0201 */
[----:B------:R-:W-:-:S02]  /*0f50*/  LEA R20, R20, R1, 0x2 ;  /* 0x0000000114147211 */ /* 0x000fc400078e10ff */
[----:B------:R-:W-:Y:S02]  /*0f60*/  PLOP3.LUT P0, PT, PT, PT, PT, 0x8, 0x80 ;  /* 0x000000000080781c */ /* 0x000fe40003f0e170 */
[----:B------:R-:W-:Y:S01]  /*0f70*/  IADD3 R4, PT, PT, R4, 0x100, RZ ;  /* 0x0000010004047810 */ /* 0x000fe20007ffe0ff */
[----:B--2---:R2:W-:Y:S04]  /*0f80*/  STL [R7+0x80], R12 ;  /* 0x0000800c07007387 */ /* 0x0045e80000100800 */
[----:B---3--:R2:W-:Y:S04]  /*0f90*/  STL [R7+0x100], R14 ;  /* 0x0001000e07007387 */ /* 0x0085e80000100800 */
[----:B----4-:R2:W-:Y:S04]  /*0fa0*/  STL [R7], R2 ;  /* 0x0000000207007387 */ /* 0x0105e80000100800 */
[----:B-----5:R2:W-:Y:S04]  /*0fb0*/  STL [R7+0x180], R18 ;  /* 0x0001801207007387 */ /* 0x0205e80000100800 */
[----:B------:R2:W-:Y:S04]  /*0fc0*/  STL [R20], R13 ;  /* 0x0000000d14007387 */ /* 0x0005e80000100800 */
[----:B------:R2:W-:Y:S04]  /*0fd0*/  STL [R20+0x80], R15 ;  /* 0x0000800f14007387 */ /* 0x0005e80000100800 */
[----:B------:R2:W-:Y:S04]  /*0fe0*/  STL [R20+0x100], R17 ;  /* 0x0001001114007387 */ /* 0x0005e80000100800 */
[----:B------:R2:W-:Y:S02]  /*0ff0*/  STL [R20+0x180], R19 ;  /* 0x0001801314007387 */ /* 0x0005e40000100800 */
.L_x_73:
[----:B------:R-:W-:Y:S05]  /*1000*/  BSYNC.RECONVERGENT B1 ;  /* 0x0000000000017941 */ /* 0x000fea0003800200 */
.L_x_72:
[----:B------:R-:W-:-:S13]  /*1010*/  ISETP.LT.OR P0, PT, R4, R3, P0 ;  /* 0x000000030400720c */ /* 0x000fda0000701670 */
[----:B------:R-:W-:Y:S05]  /*1020*/  @!P0 BRA `(.L_x_65) ;  /* 0x0000000000388947 */ /* 0x000fea0003800000 */
[----:B------:R-:W0:Y:S01]  /*1030*/  LDCU.64 UR10, c[0x0][0x380] ;  /* 0x00007000ff0a77ac */ /* 0x000e220008000a00 */
[----:B--2---:R-:W-:-:S05]  /*1040*/  IADD3 R2, P0, PT, R5, R4, RZ ;  /* 0x0000000405027210 */ /* 0x004fca0007f1e0ff */
[----:B-1----:R-:W-:Y:S01]  /*1050*/  IMAD.X R7, RZ, RZ, R0, P0 ;  /* 0x000000ffff077224 */ /* 0x002fe200000e0600 */
[----:B0-----:R-:W-:-:S04]  /*1060*/  LEA R8, P0, R2, UR10, 0x2 ;  /* 0x0000000a02087c11 */ /* 0x001fc8000f8010ff */
[----:B------:R-:W-:-:S05]  /*1070*/  LEA.HI.X R9, R2, UR11, R7, 0x2, P0 ;  /* 0x0000000b02097c11 */ /* 0x000fca00080f1407 */
[----:B------:R-:W2:Y:S04]  /*1080*/  LDG.E R0, desc[UR12][R8.64] ;  /* 0x0000000c08007981 */ /* 0x000ea8000c1e1900 */
[----:B------:R-:W3:Y:S04]  /*1090*/  LDG.E R2, desc[UR12][R8.64+0x80] ;  /* 0x0000800c08027981 */ /* 0x000ee8000c1e1900 */
[----:B------:R-:W4:Y:S04]  /*10a0*/  LDG.E R10, desc[UR12][R8.64+0x100] ;  /* 0x0001000c080a7981 */ /* 0x000f28000c1e1900 */
[----:B------:R-:W5:Y:S01]  /*10b0*/  LDG.E R12, desc[UR12][R8.64+0x180] ;  /* 0x0001800c080c7981 */ /* 0x000f62000c1e1900 */
[----:B------:R-:W-:-:S05]  /*10c0*/  LEA R7, R4, R1, 0x2 ;  /* 0x0000000104077211 */ /* 0x000fca00078e10ff */
[----:B--2---:R0:W-:Y:S04]  /*10d0*/  STL [R7], R0 ;  /* 0x0000000007007387 */ /* 0x0041e80000100800 */
[----:B---3--:R0:W-:Y:S04]  /*10e0*/  STL [R7+0x80], R2 ;  /* 0x0000800207007387 */ /* 0x0081e80000100800 */
[----:B----4-:R0:W-:Y:S04]  /*10f0*/  STL [R7+0x100], R10 ;  /* 0x0001000a07007387 */ /* 0x0101e80000100800 */
[----:B-----5:R0:W-:Y:S02]  /*1100*/  STL [R7+0x180], R12 ;  /* 0x0001800c07007387 */ /* 0x0201e40000100800 */
.L_x_65:
[----:B------:R-:W-:Y:S05]  /*1110*/  BSYNC.RECONVERGENT B0 ;  /* 0x0000000000007941 */ /* 0x000fea0003800200 */
.L_x_64:
[----:B0-----:R-:W-:Y:S01]  /*1120*/  LOP3.LUT R0, RZ, R24, RZ, 0x33, !PT ;  /* 0x00000018ff007212 */ /* 0x001fe200078e33ff */
[----:B------:R-:W-:Y:S01]  /*1130*/  UIADD3 UR4, UPT, UPT, UR4, 0x3f, URZ ;  /* 0x0000003f04047890 */ /* 0x000fe2000fffe0ff */
[----:B-12---:R-:W-:Y:S01]  /*1140*/  VIADD R7, R1, 0x200 ;  /* 0x0000020001077836 */ /* 0x006fe20000000000 */
[----:B------:R-:W0:Y:S01]  /*1150*/  LDCU UR19, c[0x0][0x360] ;  /* 0x00006c00ff1377ac */ /* 0x000e220008000800 */
[----:B------:R-:W-:Y:S01]  /*1160*/  IADD3 R0, PT, PT, R0, R3, RZ ;  /* 0x0000000300007210 */ /* 0x000fe20007ffe0ff */
[----:B------:R-:W-:-:S03]  /*1170*/  USHF.R.U32.HI UR6, URZ, 0x6, UR4 ;  /* 0x00000006ff067899 */ /* 0x000fc60008011604 */
[----:B------:R-:W-:Y:S01]  /*1180*/  LEA.HI R2, R0, 0x1, RZ, 0x1b ;  /* 0x0000000100027811 */ /* 0x000fe200078fd8ff */
[----:B------:R-:W1:Y:S03]  /*1190*/  LDCU UR10, c[0x0][0x3a8] ;  /* 0x00007500ff0a77ac */ /* 0x000e660008000800 */
[C---:B------:R-:W-:Y:S01]  /*11a0*/  LOP3.LUT R23, R2.reuse, 0xf, RZ, 0xc0, !PT ;  /* 0x0000000f02177812 */ /* 0x040fe200078ec0ff */
[----:B------:R-:W-:Y:S01]  /*11b0*/  UMOV UR4, URZ ;  /* 0x000000ff00047c82 */ /* 0x000fe20008000000 */
[C---:B------:R-:W-:Y:S02]  /*11c0*/  LOP3.LUT R22, R2.reuse, 0x7, RZ, 0xc0, !PT ;  /* 0x0000000702167812 */ /* 0x040fe400078ec0ff */
[----:B------:R-:W-:Y:S01]  /*11d0*/  LOP3.LUT R21, R2, 0xffffff0, RZ, 0xc0, !PT ;  /* 0x0ffffff002157812 */ /* 0x000fe200078ec0ff */
[----:B------:R-:W-:Y:S01]  /*11e0*/  VIADD R3, R23, 0xffffffff ;  /* 0xffffffff17037836 */ /* 0x000fe20000000000 */
[----:B------:R-:W-:-:S02]  /*11f0*/  IADD3 R4, PT, PT, R22, -0x1, RZ ;  /* 0xffffffff16047810 */ /* 0x000fc40007ffe0ff */
[----:B------:R-:W-:Y:S02]  /*1200*/  LOP3.LUT R2, R2, 0x3, RZ, 0xc0, !PT ;  /* 0x0000000302027812 */ /* 0x000fe400078ec0ff */
[----:B------:R-:W-:Y:S02]  /*1210*/  ISETP.GE.U32.AND P0, PT, R3, 0x7, PT ;  /* 0x000000070300780c */ /* 0x000fe40003f06070 */
[----:B------:R-:W-:Y:S02]  /*1220*/  ISETP.GE.U32.AND P1, PT, R4, 0x3, PT ;  /* 0x000000030400780c */ /* 0x000fe40003f26070 */
[----:B0-----:R-:W-:-:S11]  /*1230*/  MOV R3, 0xff800000 ;  /* 0xff80000000037802 */ /* 0x001fd60000000f00 */
.L_x_88:
[----:B0-----:R-:W0:Y:S01]  /*1240*/  LDCU.64 UR8, c[0x0][0x3a8] ;  /* 0x00007500ff0877ac */ /* 0x001e220008000a00 */
[----:B------:R-:W-:Y:S01]  /*1250*/  BSSY.RECONVERGENT B0, `(.L_x_74) ;  /* 0x0000016000007945 */ /* 0x000fe20003800200 */
[----:B------:R-:W-:Y:S01]  /*1260*/  MOV R17, UR4 ;  /* 0x0000000400117c02 */ /* 0x000fe20008000f00 */
[----:B0-----:R-:W-:-:S04]  /*1270*/  UIMAD UR7, UR4, -0x40, UR8 ;  /* 0xffffffc0040778a4 */ /* 0x001fc8000f8e0208 */
[----:B------:R-:W-:-:S04]  /*1280*/  UISETP.LT.AND UP0, UPT, UR7, 0x40, UPT ;  /* 0x000000400700788c */ /* 0x000fc8000bf01270 */
[----:B------:R-:W-:-:S04]  /*1290*/  USEL UR5, UR7, 0x40, UP0 ;  /* 0x0000004007057887 */ /* 0x000fc80008000000 */
[----:B------:R-:W-:-:S06]  /*12a0*/  UIMAD UR5, UR5, UR9, URZ ;  /* 0x00000009050572a4 */ /* 0x000fcc000f8e02ff */
[----:B------:R-:W-:-:S13]  /*12b0*/  ISETP.GE.AND P2, PT, R16, UR5, PT ;  /* 0x0000000510007c0c */ /* 0x000fda000bf46270 */
[----:B------:R-:W-:Y:S05]  /*12c0*/  @P2 BRA `(.L_x_75) ;  /* 0x0000000000382947 */ /* 0x000fea0003800000 */
[----:B------:R-:W0:Y:S01]  /*12d0*/  S2R R13, SR_CgaCtaId ;  /* 0x00000000000d7919 */ /* 0x000e220000008800 */
[----:B------:R-:W2:Y:S01]  /*12e0*/  LDC.64 R8, c[0x0][0x388] ;  /* 0x0000e200ff087b82 */ /* 0x000ea20000000a00 */
[----:B------:R-:W-:Y:S02]  /*12f0*/  MOV R4, 0x400 ;  /* 0x0000040000047802 */ /* 0x000fe40000000f00 */
[----:B------:R-:W-:Y:S02]  /*1300*/  LEA R17, R17, R6, 0x6 ;  /* 0x0000000611117211 */ /* 0x000fe400078e30ff */
[----:B0-----:R-:W-:Y:S01]  /*1310*/  LEA R13, R13, R4, 0x18 ;  /* 0x000000040d0d7211 */ /* 0x001fe200078ec0ff */
[----:B------:R-:W-:-:S07]  /*1320*/  IMAD.MOV.U32 R4, RZ, RZ, R16 ;  /* 0x000000ffff047224 */ /* 0x000fce00078e0010 */
.L_x_76:
[----:B------:R-:W-:-:S04]  /*1330*/  IMAD R11, R17, UR9, R4 ;  /* 0x00000009110b7c24 */ /* 0x000fc8000f8e0204 */
[----:B0-2---:R-:W-:-:S06]  /*1340*/  IMAD.WIDE R10, R11, 0x4, R8 ;  /* 0x000000040b0a7825 */ /* 0x005fcc00078e0208 */
[----:B------:R-:W2:Y:S01]  /*1350*/  LDG.E R10, desc[UR12][R10.64] ;  /* 0x0000000c0a0a7981 */ /* 0x000ea2000c1e1900 */
[C---:B------:R-:W-:Y:S02]  /*1360*/  LEA R15, R4.reuse, R13, 0x2 ;  /* 0x0000000d040f7211 */ /* 0x040fe400078e10ff */
[----:B------:R-:W-:-:S04]  /*1370*/  IADD3 R4, PT, PT, R4, UR19, RZ ;  /* 0x0000001304047c10 */ /* 0x000fc8000fffe0ff */
[----:B------:R-:W-:Y:S01]  /*1380*/  ISETP.GE.AND P2, PT, R4, UR5, PT ;  /* 0x0000000504007c0c */ /* 0x000fe2000bf46270 */
[----:B--2---:R0:W-:-:S12]  /*1390*/  STS [R15], R10 ;  /* 0x0000000a0f007388 */ /* 0x0041d80000000800 */
[----:B------:R-:W-:Y:S05]  /*13a0*/  @!P2 BRA `(.L_x_76) ;  /* 0xfffffffc00e0a947 */ /* 0x000fea000383ffff */
.L_x_75:
[----:B-1----:R-:W-:Y:S05]  /*13b0*/  BSYNC.RECONVERGENT B0 ;  /* 0x0000000000007941 */ /* 0x002fea0003800200 */
.L_x_74:
[----:B------:R-:W-:Y:S01]  /*13c0*/  BAR.SYNC.DEFER_BLOCKING 0x0 ;  /* 0x0000000000007b1d */ /* 0x000fe20000010000 */
[----:B------:R-:W-:Y:S01]  /*13d0*/  UISETP.GE.AND UP0, UPT, UR7, 0x1, UPT ;  /* 0x000000010700788c */ /* 0x000fe2000bf06270 */
[----:B------:R-:W-:Y:S01]  /*13e0*/  IMAD.MOV.U32 R4, RZ, RZ, -0x800000 ;  /* 0xff800000ff047424 */ /* 0x000fe200078e00ff */
[----:B------:R-:W-:-:S04]  /*13f0*/  UIADD3 UR4, UPT, UPT, UR4, 0x1, URZ ;  /* 0x0000000104047890 */ /* 0x000fc8000fffe0ff */
[----:B------:R-:W-:-:S03]  /*1400*/  UISETP.NE.AND UP1, UPT, UR4, UR6, UPT ;  /* 0x000000060400728c */ /* 0x000fc6000bf25270 */
[----:B------:R-:W-:Y:S08]  /*1410*/  BRA.U !UP0, `(.L_x_77) ;  /* 0x0000000908c47547 */ /* 0x000ff0000b800000 */
[----:B------:R-:W-:Y:S01]  /*1420*/  UISETP.LT.AND UP0, UPT, UR10, 0x40, UPT ;  /* 0x000000400a00788c */ /* 0x000fe2000bf01270 */
[----:B------:R-:W-:Y:S01]  /*1430*/  HFMA2 R4, -RZ, RZ, 0, 0 ;  /* 0x00000000ff047431 */ /* 0x000fe200000001ff */
[----:B------:R-:W-:Y:S02]  /*1440*/  MOV R8, 0xff800000 ;  /* 0xff80000000087802 */ /* 0x000fe40000000f00 */
[----:B------:R-:W-:-:S04]  /*1450*/  USEL UR5, UR10, 0x40, UP0 ;  /* 0x000000400a057887 */ /* 0x000fc80008000000 */
[----:B------:R-:W-:-:S04]  /*1460*/  UISETP.LT.AND UP0, UPT, UR5, 0x1, UPT ;  /* 0x000000010500788c */ /* 0x000fc8000bf01270 */
[----:B------:R-:W-:-:S12]  /*1470*/  USEL UR5, UR5, 0x1, !UP0 ;  /* 0x0000000105057887 */ /* 0x000fd8000c000000 */
.L_x_87:
[----:B------:R-:W1:Y:S01]  /*1480*/  LDCU UR9, c[0x0][0x3ac] ;  /* 0x00007580ff0977ac */ /* 0x000e620008000800 */
[----:B------:R-:W-:Y:S01]  /*1490*/  BSSY.RECONVERGENT B0, `(.L_x_78) ;  /* 0x0000097000007945 */ /* 0x000fe20003800200 */
[----:B------:R-:W-:Y:S01]  /*14a0*/  IMAD.MOV.U32 R14, RZ, RZ, RZ ;  /* 0x000000ffff0e7224 */ /* 0x000fe200078e00ff */
[----:B-1----:R-:W-:-:S13]  /*14b0*/  ISETP.GE.AND P2, PT, R24, UR9, PT ;  /* 0x0000000918007c0c */ /* 0x002fda000bf46270 */
[----:B------:R-:W-:Y:S05]  /*14c0*/  @P2 BRA `(.L_x_79) ;  /* 0x00000008004c2947 */ /* 0x000fea0003800000 */
[----:B------:R-:W-:Y:S01]  /*14d0*/  ISETP.GE.U32.AND P2, PT, R0, 0x1e0, PT ;  /* 0x000001e00000780c */ /* 0x000fe20003f46070 */
[----:B------:R-:W-:Y:S01]  /*14e0*/  BSSY.RECONVERGENT B1, `(.L_x_80) ;  /* 0x0000042000017945 */ /* 0x000fe20003800200 */
[----:B------:R-:W-:Y:S02]  /*14f0*/  ISETP.NE.AND P3, PT, R23, RZ, PT ;  /* 0x000000ff1700720c */ /* 0x000fe40003f65270 */
[----:B------:R-:W-:Y:S02]  /*1500*/  MOV R14, RZ ;  /* 0x000000ff000e7202 */ /* 0x000fe40000000f00 */
[----:B0-----:R-:W-:-:S07]  /*1510*/  MOV R10, R24 ;  /* 0x00000018000a7202 */ /* 0x001fce0000000f00 */
[----:B------:R-:W-:Y:S05]  /*1520*/  @!P2 BRA `(.L_x_81) ;  /* 0x0000000000f4a947 */ /* 0x000fea0003800000 */
[----:B------:R-:W0:Y:S01]  /*1530*/  S2R R10, SR_CgaCtaId ;  /* 0x00000000000a7919 */ /* 0x000e220000008800 */
[----:B------:R-:W-:Y:S01]  /*1540*/  MOV R9, 0x400 ;  /* 0x0000040000097802 */ /* 0x000fe20000000f00 */
[----:B------:R-:W-:Y:S02]  /*1550*/  HFMA2 R14, -RZ, RZ, 0, 0 ;  /* 0x00000000ff0e7431 */ /* 0x000fe400000001ff */
[----:B------:R-:W-:Y:S01]  /*1560*/  IMAD.MOV.U32 R12, RZ, RZ, RZ ;  /* 0x000000ffff0c7224 */ /* 0x000fe200078e00ff */
[----:B0-----:R-:W-:Y:S02]  /*1570*/  LEA R9, R10, R9, 0x18 ;  /* 0x000000090a097211 */ /* 0x001fe400078ec0ff */
[----:B------:R-:W-:-:S07]  /*1580*/  MOV R10, R24 ;  /* 0x00000018000a7202 */ /* 0x000fce0000000f00 */
.L_x_82:
[----:B------:R-:W-:-:S05]  /*1590*/  IMAD R11, R10, 0x4, R1 ;  /* 0x000000040a0b7824 */ /* 0x000fca00078e0201 */
[----:B------:R-:W2:Y:S04]  /*15a0*/  LDL R25, [R11] ;  /* 0x000000000b197983 */ /* 0x000ea80000100800 */
[----:B------:R-:W3:Y:S04]  /*15b0*/  LDL R19, [R11+0x80] ;  /* 0x000080000b137983 */ /* 0x000ee80000100800 */
[----:B------:R-:W4:Y:S04]  /*15c0*/  LDL R18, [R11+0x100] ;  /* 0x000100000b127983 */ /* 0x000f280000100800 */
[----:B------:R-:W5:Y:S04]  /*15d0*/  LDL R17, [R11+0x180] ;  /* 0x000180000b117983 */ /* 0x000f680000100800 */
[----:B------:R-:W5:Y:S01]  /*15e0*/  LDL R15, [R11+0x200] ;  /* 0x000200000b0f7983 */ /* 0x000f620000100800 */
[----:B------:R-:W-:-:S05]  /*15f0*/  IMAD R20, R4, UR9, R10 ;  /* 0x0000000904147c24 */ /* 0x000fca000f8e020a */
[----:B------:R-:W-:-:S05]  /*1600*/  LEA R13, R20, R9, 0x2 ;  /* 0x00000009140d7211 */ /* 0x000fca00078e10ff */
[----:B------:R-:W2:Y:S04]  /*1610*/  LDS R20, [R13] ;  /* 0x000000000d147984 */ /* 0x000ea80000000800 */
[----:B------:R-:W-:Y:S04]  /*1620*/  LDS R26, [R13+0x500] ;  /* 0x000500000d1a7984 */ /* 0x000fe80000000800 */
[----:B------:R-:W-:Y:S01]  /*1630*/  LDS R27, [R13+0x780] ;  /* 0x000780000d1b7984 */ /* 0x000fe20000000800 */
[----:B--2---:R-:W-:-:S03]  /*1640*/  FFMA R20, R25, R20, R14 ;  /* 0x0000001419147223 */ /* 0x004fc6000000000e */
[----:B------:R-:W3:Y:S04]  /*1650*/  LDS R25, [R13+0x80] ;  /* 0x000080000d197984 */ /* 0x000ee80000000800 */
[----:B------:R-:W2:Y:S01]  /*1660*/  LDL R14, [R11+0x280] ;  /* 0x000280000b0e7983 */ /* 0x000ea20000100800 */
[----:B---3--:R-:W-:-:S03]  /*1670*/  FFMA R25, R19, R25, R20 ;  /* 0x0000001913197223 */ /* 0x008fc60000000014 */
[----:B------:R-:W4:Y:S04]  /*1680*/  LDS R20, [R13+0x100] ;  /* 0x000100000d147984 */ /* 0x000f280000000800 */
[----:B------:R-:W3:Y:S01]  /*1690*/  LDL R19, [R11+0x300] ;  /* 0x000300000b137983 */ /* 0x000ee20000100800 */
[----:B----4-:R-:W-:-:S03]  /*16a0*/  FFMA R20, R18, R20, R25 ;  /* 0x0000001412147223 */ /* 0x010fc60000000019 */
[----:B------:R-:W5:Y:S04]  /*16b0*/  LDS R25, [R13+0x180] ;  /* 0x000180000d197984 */ /* 0x000f680000000800 */
[----:B------:R-:W4:Y:S01]  /*16c0*/  LDL R18, [R11+0x380] ;  /* 0x000380000b127983 */ /* 0x000f220000100800 */
[----:B-----5:R-:W-:-:S03]  /*16d0*/  FFMA R20, R17, R25, R20 ;  /* 0x0000001911147223 */ /* 0x020fc60000000014 */
[----:B------:R-:W0:Y:S04]  /*16e0*/  LDS R25, [R13+0x200] ;  /* 0x000200000d197984 */ /* 0x000e280000000800 */
[----:B------:R-:W5:Y:S01]  /*16f0*/  LDL R17, [R11+0x400] ;  /* 0x000400000b117983 */ /* 0x000f620000100800 */
[----:B0-----:R-:W-:-:S03]  /*1700*/  FFMA R25, R15, R25, R20 ;  /* 0x000000190f197223 */ /* 0x001fc60000000014 */
[----:B------:R-:W5:Y:S04]  /*1710*/  LDL R15, [R11+0x480] ;  /* 0x000480000b0f7983 */ /* 0x000f680000100800 */
[----:B------:R-:W2:Y:S02]  /*1720*/  LDS R20, [R13+0x280] ;  /* 0x000280000d147984 */ /* 0x000ea40000000800 */
[----:B--2---:R-:W-:Y:S02]  /*1730*/  FFMA R14, R14, R20, R25 ;  /* 0x000000140e0e7223 */ /* 0x004fe40000000019 */
[----:B------:R-:W3:Y:S04]  /*1740*/  LDS R20, [R13+0x300] ;  /* 0x000300000d147984 */ /* 0x000ee80000000800 */
[----:B------:R-:W-:Y:S01]  /*1750*/  LDS R25, [R13+0x480] ;  /* 0x000480000d197984 */ /* 0x000fe20000000800 */
[----:B---3--:R-:W-:-:S03]  /*1760*/  FFMA R19, R19, R20, R14 ;  /* 0x0000001413137223 */ /* 0x008fc6000000000e */
[----:B------:R-:W4:Y:S04]  /*1770*/  LDS R20, [R13+0x380] ;  /* 0x000380000d147984 */ /* 0x000f280000000800 */
[----:B------:R-:W2:Y:S01]  /*1780*/  LDL R14, [R11+0x500] ;  /* 0x000500000b0e7983 */ /* 0x000ea20000100800 */
[----:B----4-:R-:W-:-:S03]  /*1790*/  FFMA R20, R18, R20, R19 ;  /* 0x0000001412147223 */ /* 0x010fc60000000013 */
[----:B------:R-:W3:Y:S04]  /*17a0*/  LDL R18, [R11+0x580] ;  /* 0x000580000b127983 */ /* 0x000ee80000100800 */
[----:B------:R-:W5:Y:S02]  /*17b0*/  LDS R19, [R13+0x400] ;  /* 0x000400000d137984 */ /* 0x000f640000000800 */
[----:B-----5:R-:W-:Y:S02]  /*17c0*/  FFMA R20, R17, R19, R20 ;  /* 0x0000001311147223 */ /* 0x020fe40000000014 */
[----:B------:R-:W4:Y:S04]  /*17d0*/  LDL R17, [R11+0x600] ;  /* 0x000600000b117983 */ /* 0x000f280000100800 */
[----:B------:R-:W5:Y:S01]  /*17e0*/  LDL R19, [R11+0x680] ;  /* 0x000680000b137983 */ /* 0x000f620000100800 */
[----:B------:R-:W-:-:S03]  /*17f0*/  FFMA R25, R15, R25, R20 ;  /* 0x000000190f197223 */ /* 0x000fc60000000014 */
[----:B------:R-:W5:Y:S04]  /*1800*/  LDL R15, [R11+0x700] ;  /* 0x000700000b0f7983 */ /* 0x000f680000100800 */
[----:B------:R-:W5:Y:S01]  /*1810*/  LDL R20, [R11+0x780] ;  /* 0x000780000b147983 */ /* 0x000f620000100800 */
[----:B------:R-:W-:Y:S01]  /*1820*/  IADD3 R12, PT, PT, R12, 0x10, RZ ;  /* 0x000000100c0c7810 */ /* 0x000fe20007ffe0ff */
[----:B------:R-:W-:-:S03]  /*1830*/  VIADD R10, R10, 0x200 ;  /* 0x000002000a0a7836 */ /* 0x000fc60000000000 */
[----:B------:R-:W-:Y:S01]  /*1840*/  ISETP.NE.AND P2, PT, R12, R21, PT ;  /* 0x000000150c00720c */ /* 0x000fe20003f45270 */
[----:B--2---:R-:W-:Y:S02]  /*1850*/  FFMA R25, R14, R26, R25 ;  /* 0x0000001a0e197223 */ /* 0x004fe40000000019 */
[----:B------:R-:W3:Y:S04]  /*1860*/  LDS R14, [R13+0x580] ;  /* 0x000580000d0e7984 */ /* 0x000ee80000000800 */
[----:B------:R-:W-:Y:S01]  /*1870*/  LDS R26, [R13+0x700] ;  /* 0x000700000d1a7984 */ /* 0x000fe20000000800 */
[----:B---3--:R-:W-:-:S03]  /*1880*/  FFMA R14, R18, R14, R25 ;  /* 0x0000000e120e7223 */ /* 0x008fc60000000019 */
[----:B------:R-:W4:Y:S04]  /*1890*/  LDS R18, [R13+0x600] ;  /* 0x000600000d127984 */ /* 0x000f280000000800 */
[----:B------:R-:W5:Y:S01]  /*18a0*/  LDS R25, [R13+0x680] ;  /* 0x000680000d197984 */ /* 0x000f620000000800 */
[----:B----4-:R-:W-:-:S04]  /*18b0*/  FFMA R14, R17, R18, R14 ;  /* 0x00000012110e7223 */ /* 0x010fc8000000000e */
[----:B-----5:R-:W-:-:S04]  /*18c0*/  FFMA R14, R19, R25, R14 ;  /* 0x00000019130e7223 */ /* 0x020fc8000000000e */
[----:B------:R-:W-:-:S04]  /*18d0*/  FFMA R15, R15, R26, R14 ;  /* 0x0000001a0f0f7223 */ /* 0x000fc8000000000e */
[----:B------:R-:W-:Y:S01]  /*18e0*/  FFMA R14, R20, R27, R15 ;  /* 0x0000001b140e7223 */ /* 0x000fe2000000000f */
[----:B------:R-:W-:Y:S06]  /*18f0*/  @P2 BRA `(.L_x_82) ;  /* 0xfffffffc00242947 */ /* 0x000fec000383ffff */
.L_x_81:
[----:B------:R-:W-:Y:S05]  /*1900*/  BSYNC.RECONVERGENT B1 ;  /* 0x0000000000017941 */ /* 0x000fea0003800200 */
.L_x_80:
[----:B------:R-:W-:Y:S05]  /*1910*/  @!P3 BRA `(.L_x_79) ;  /* 0x000000040038b947 */ /* 0x000fea0003800000 */
[----:B------:R-:W-:Y:S01]  /*1920*/  BSSY.RECONVERGENT B1, `(.L_x_83) ;  /* 0x0000022000017945 */ /* 0x000fe20003800200 */
[----:B------:R-:W-:-:S03]  /*1930*/  ISETP.NE.AND P2, PT, R22, RZ, PT ;  /* 0x000000ff1600720c */ /* 0x000fc60003f45270 */
[----:B------:R-:W-:Y:S10]  /*1940*/  @!P0 BRA `(.L_x_84) ;  /* 0x00000000007c8947 */ /* 0x000ff40003800000 */
[----:B------:R-:W-:-:S05]  /*1950*/  LEA R20, R10, R1, 0x2 ;  /* 0x000000010a147211 */ /* 0x000fca00078e10ff */
[----:B------:R-:W2:Y:S04]  /*1960*/  LDL R25, [R20] ;  /* 0x0000000014197983 */ /* 0x000ea80000100800 */
[----:B------:R-:W3:Y:S04]  /*1970*/  LDL R19, [R20+0x80] ;  /* 0x0000800014137983 */ /* 0x000ee80000100800 */
[----:B------:R-:W4:Y:S04]  /*1980*/  LDL R17, [R20+0x100] ;  /* 0x0001000014117983 */ /* 0x000f280000100800 */
[----:B------:R-:W5:Y:S04]  /*1990*/  LDL R9, [R20+0x180] ;  /* 0x0001800014097983 */ /* 0x000f680000100800 */
[----:B------:R-:W5:Y:S04]  /*19a0*/  LDL R13, [R20+0x200] ;  /* 0x00020000140d7983 */ /* 0x000f680000100800 */
[----:B------:R-:W5:Y:S04]  /*19b0*/  LDL R12, [R20+0x280] ;  /* 0x00028000140c7983 */ /* 0x000f680000100800 */
[----:B------:R-:W5:Y:S04]  /*19c0*/  LDL R11, [R20+0x300] ;  /* 0x00030000140b7983 */ /* 0x000f680000100800 */
[----:B------:R0:W5:Y:S01]  /*19d0*/  LDL R15, [R20+0x380] ;  /* 0x00038000140f7983 */ /* 0x0001620000100800 */
[----:B------:R-:W1:Y:S01]  /*19e0*/  S2UR UR8, SR_CgaCtaId ;  /* 0x00000000000879c3 */ /* 0x000e620000008800 */
[----:B------:R-:W-:Y:S01]  /*19f0*/  UMOV UR7, 0x400 ;  /* 0x0000040000077882 */ /* 0x000fe20000000000 */
[----:B------:R-:W-:Y:S01]  /*1a00*/  IMAD R18, R4, UR9, R10 ;  /* 0x0000000904127c24 */ /* 0x000fe2000f8e020a */
[----:B------:R-:W-:Y:S01]  /*1a10*/  IADD3 R10, PT, PT, R10, 0x100, RZ ;  /* 0x000001000a0a7810 */ /* 0x000fe20007ffe0ff */
[----:B-1----:R-:W-:-:S06]  /*1a20*/  ULEA UR7, UR8, UR7, 0x18 ;  /* 0x0000000708077291 */ /* 0x002fcc000f8ec0ff */
[----:B------:R-:W-:-:S05]  /*1a30*/  LEA R18, R18, UR7, 0x2 ;  /* 0x0000000712127c11 */ /* 0x000fca000f8e10ff */
[----:B------:R-:W2:Y:S04]  /*1a40*/  LDS R26, [R18] ;  /* 0x00000000121a7984 */ /* 0x000ea80000000800 */
[----:B0-----:R-:W-:Y:S01]  /*1a50*/  LDS R20, [R18+0x300] ;  /* 0x0003000012147984 */ /* 0x001fe20000000800 */
[----:B--2---:R-:W-:-:S03]  /*1a60*/  FFMA R26, R25, R26, R14 ;  /* 0x0000001a191a7223 */ /* 0x004fc6000000000e */
[----:B------:R-:W3:Y:S04]  /*1a70*/  LDS R14, [R18+0x80] ;  /* 0x00008000120e7984 */ /* 0x000ee80000000800 */
[----:B------:R-:W4:Y:S01]  /*1a80*/  LDS R25, [R18+0x100] ;  /* 0x0001000012197984 */ /* 0x000f220000000800 */
[----:B---3--:R-:W-:-:S03]  /*1a90*/  FFMA R26, R19, R14, R26 ;  /* 0x0000000e131a7223 */ /* 0x008fc6000000001a */
[----:B------:R-:W5:Y:S01]  /*1aa0*/  LDS R14, [R18+0x180] ;  /* 0x00018000120e7984 */ /* 0x000f620000000800 */
[----:B----4-:R-:W-:-:S03]  /*1ab0*/  FFMA R28, R17, R25, R26 ;  /* 0x00000019111c7223 */ /* 0x010fc6000000001a */
[----:B------:R-:W0:Y:S04]  /*1ac0*/  LDS R17, [R18+0x200] ;  /* 0x0002000012117984 */ /* 0x000e280000000800 */
[----:B------:R-:W1:Y:S04]  /*1ad0*/  LDS R19, [R18+0x280] ;  /* 0x0002800012137984 */ /* 0x000e680000000800 */
[----:B------:R-:W2:Y:S01]  /*1ae0*/  LDS R26, [R18+0x380] ;  /* 0x00038000121a7984 */ /* 0x000ea20000000800 */
[----:B-----5:R-:W-:-:S04]  /*1af0*/  FFMA R14, R9, R14, R28 ;  /* 0x0000000e090e7223 */ /* 0x020fc8000000001c */
[----:B0-----:R-:W-:-:S04]  /*1b00*/  FFMA R13, R13, R17, R14 ;  /* 0x000000110d0d7223 */ /* 0x001fc8000000000e */
[----:B-1----:R-:W-:-:S04]  /*1b10*/  FFMA R12, R12, R19, R13 ;  /* 0x000000130c0c7223 */ /* 0x002fc8000000000d */
[----:B------:R-:W-:-:S04]  /*1b20*/  FFMA R12, R11, R20, R12 ;  /* 0x000000140b0c7223 */ /* 0x000fc8000000000c */
[----:B--2---:R-:W-:-:S07]  /*1b30*/  FFMA R14, R15, R26, R12 ;  /* 0x0000001a0f0e7223 */ /* 0x004fce000000000c */
.L_x_84:
[----:B------:R-:W-:Y:S05]  /*1b40*/  BSYNC.RECONVERGENT B1 ;  /* 0x0000000000017941 */ /* 0x000fea0003800200 */
.L_x_83:
[----:B------:R-:W-:Y:S05]  /*1b50*/  @!P2 BRA `(.L_x_79) ;  /* 0x0000000000a8a947 */ /* 0x000fea0003800000 */
[----:B------:R-:W-:Y:S01]  /*1b60*/  BSSY.RECONVERGENT B1, `(.L_x_85) ;  /* 0x0000016000017945 */ /* 0x000fe20003800200 */
[----:B------:R-:W-:-:S03]  /*1b70*/  ISETP.NE.AND P2, PT, R2, RZ, PT ;  /* 0x000000ff0200720c */ /* 0x000fc60003f45270 */
[----:B------:R-:W-:Y:S10]  /*1b80*/  @!P1 BRA `(.L_x_86) ;  /* 0x00000000004c9947 */ /* 0x000ff40003800000 */
[----:B------:R-:W-:-:S05]  /*1b90*/  IMAD R9, R10, 0x4, R1 ;  /* 0x000000040a097824 */ /* 0x000fca00078e0201 */
[----:B------:R-:W2:Y:S04]  /*1ba0*/  LDL R11, [R9] ;  /* 0x00000000090b7983 */ /* 0x000ea80000100800 */
[----:B------:R-:W3:Y:S04]  /*1bb0*/  LDL R18, [R9+0x80] ;  /* 0x0000800009127983 */ /* 0x000ee80000100800 */
[----:B------:R-:W4:Y:S04]  /*1bc0*/  LDL R20, [R9+0x100] ;  /* 0x0001000009147983 */ /* 0x000f280000100800 */
[----:B------:R-:W5:Y:S01]  /*1bd0*/  LDL R26, [R9+0x180] ;  /* 0x00018000091a7983 */ /* 0x000f620000100800 */
[----:B------:R-:W0:Y:S01]  /*1be0*/  S2UR UR8, SR_CgaCtaId ;  /* 0x00000000000879c3 */ /* 0x000e220000008800 */
[----:B------:R-:W-:Y:S01]  /*1bf0*/  UMOV UR7, 0x400 ;  /* 0x0000040000077882 */ /* 0x000fe20000000000 */
[----:B------:R-:W-:Y:S01]  /*1c00*/  IMAD R12, R4, UR9, R10 ;  /* 0x00000009040c7c24 */ /* 0x000fe2000f8e020a */
[----:B------:R-:W-:Y:S01]  /*1c10*/  IADD3 R10, PT, PT, R10, 0x80, RZ ;  /* 0x000000800a0a7810 */ /* 0x000fe20007ffe0ff */
[----:B0-----:R-:W-:-:S06]  /*1c20*/  ULEA UR7, UR8, UR7, 0x18 ;  /* 0x0000000708077291 */ /* 0x001fcc000f8ec0ff */
[----:B------:R-:W-:-:S05]  /*1c30*/  LEA R12, R12, UR7, 0x2 ;  /* 0x000000070c0c7c11 */ /* 0x000fca000f8e10ff */
[----:B------:R-:W2:Y:S04]  /*1c40*/  LDS R13, [R12] ;  /* 0x000000000c0d7984 */ /* 0x000ea80000000800 */
[----:B------:R-:W3:Y:S04]  /*1c50*/  LDS R15, [R12+0x80] ;  /* 0x000080000c0f7984 */ /* 0x000ee80000000800 */
[----:B------:R-:W4:Y:S04]  /*1c60*/  LDS R17, [R12+0x100] ;  /* 0x000100000c117984 */ /* 0x000f280000000800 */
[----:B------:R-:W5:Y:S01]  /*1c70*/  LDS R19, [R12+0x180] ;  /* 0x000180000c137984 */ /* 0x000f620000000800 */
[----:B--2---:R-:W-:-:S04]  /*1c80*/  FFMA R11, R11, R13, R14 ;  /* 0x0000000d0b0b7223 */ /* 0x004fc8000000000e */
[----:B---3--:R-:W-:-:S04]  /*1c90*/  FFMA R11, R18, R15, R11 ;  /* 0x0000000f120b7223 */ /* 0x008fc8000000000b */
[----:B----4-:R-:W-:-:S04]  /*1ca0*/  FFMA R11, R20, R17, R11 ;  /* 0x00000011140b7223 */ /* 0x010fc8000000000b */
[----:B-----5:R-:W-:-:S07]  /*1cb0*/  FFMA R14, R26, R19, R11 ;  /* 0x000000131a0e7223 */ /* 0x020fce000000000b */
.L_x_86:
[----:B------:R-:W-:Y:S05]  /*1cc0*/  BSYNC.RECONVERGENT B1 ;  /* 0x0000000000017941 */ /* 0x000fea0003800200 */
.L_x_85:
[----:B------:R-:W-:Y:S05]  /*1cd0*/  @!P2 BRA `(.L_x_79) ;  /* 0x000000000048a947 */ /* 0x000fea0003800000 */
[----:B------:R-:W-:-:S05]  /*1ce0*/  LEA R9, R10, R1, 0x2 ;  /* 0x000000010a097211 */ /* 0x000fca00078e10ff */
[----:B------:R-:W2:Y:S01]  /*1cf0*/  LDL R11, [R9] ;  /* 0x00000000090b7983 */ /* 0x000ea20000100800 */
[----:B------:R-:W0:Y:S01]  /*1d00*/  S2UR UR8, SR_CgaCtaId ;  /* 0x00000000000879c3 */ /* 0x000e220000008800 */
[----:B------:R-:W-:Y:S01]  /*1d10*/  UMOV UR7, 0x400 ;  /* 0x0000040000077882 */ /* 0x000fe20000000000 */
[----:B------:R-:W-:Y:S01]  /*1d20*/  IMAD R10, R4, UR9, R10 ;  /* 0x00000009040a7c24 */ /* 0x000fe2000f8e020a */
[----:B------:R-:W-:Y:S01]  /*1d30*/  ISETP.NE.AND P2, PT, R2, 0x1, PT ;  /* 0x000000010200780c */ /* 0x000fe20003f45270 */
[----:B0-----:R-:W-:-:S06]  /*1d40*/  ULEA UR7, UR8, UR7, 0x18 ;  /* 0x0000000708077291 */ /* 0x001fcc000f8ec0ff */
[----:B------:R-:W-:-:S05]  /*1d50*/  LEA R15, R10, UR7, 0x2 ;  /* 0x000000070a0f7c11 */ /* 0x000fca000f8e10ff */
[----:B------:R-:W2:Y:S02]  /*1d60*/  LDS R10, [R15] ;  /* 0x000000000f0a7984 */ /* 0x000ea40000000800 */
[----:B--2---:R-:W-:Y:S01]  /*1d70*/  FFMA R14, R11, R10, R14 ;  /* 0x0000000a0b0e7223 */ /* 0x004fe2000000000e */
[----:B------:R-:W-:Y:S06]  /*1d80*/  @!P2 BRA `(.L_x_79) ;  /* 0x00000000001ca947 */ /* 0x000fec0003800000 */
[----:B------:R-:W-:Y:S01]  /*1d90*/  ISETP.NE.AND P2, PT, R2, 0x2, PT ;  /* 0x000000020200780c */ /* 0x000fe20003f45270 */
[----:B------:R-:W2:Y:S04]  /*1da0*/  LDL R11, [R9+0x80] ;  /* 0x00008000090b7983 */ /* 0x000ea80000100800 */
[----:B------:R-:W2:Y:S08]  /*1db0*/  LDS R10, [R15+0x80] ;  /* 0x000080000f0a7984 */ /* 0x000eb00000000800 */
[----:B------:R-:W3:Y:S04]  /*1dc0*/  @P2 LDL R13, [R9+0x100] ;  /* 0x00010000090d2983 */ /* 0x000ee80000100800 */
[----:B------:R-:W3:Y:S01]  /*1dd0*/  @P2 LDS R12, [R15+0x100] ;  /* 0x000100000f0c2984 */ /* 0x000ee20000000800 */
[----:B--2---:R-:W-:-:S04]  /*1de0*/  FFMA R14, R11, R10, R14 ;  /* 0x0000000a0b0e7223 */ /* 0x004fc8000000000e */
[----:B---3--:R-:W-:-:S07]  /*1df0*/  @P2 FFMA R14, R13, R12, R14 ;  /* 0x0000000c0d0e2223 */ /* 0x008fce000000000e */
.L_x_79:
[----:B------:R-:W-:Y:S05]  /*1e00*/  BSYNC.RECONVERGENT B0 ;  /* 0x0000000000007941 */ /* 0x000fea0003800200 */
.L_x_78:
[----:B------:R-:W1:Y:S01]  /*1e10*/  SHFL.DOWN PT, R9, R14, 0x10, 0x1f ;  /* 0x0a001f000e097f89 */ /* 0x000e6200000e0000 */
[----:B------:R-:W2:Y:S01]  /*1e20*/  LDCU UR7, c[0x0][0x3b0] ;  /* 0x00007600ff0777ac */ /* 0x000ea20008000800 */
[----:B------:R-:W-:Y:S01]  /*1e30*/  VIADD R4, R4, 0x1 ;  /* 0x0000000104047836 */ /* 0x000fe20000000000 */
[----:B------:R-:W-:-:S04]  /*1e40*/  ISETP.NE.AND P2, PT, R24, RZ, PT ;  /* 0x000000ff1800720c */ /* 0x000fc80003f45270 */
[----:B------:R-:W-:Y:S01]  /*1e50*/  ISETP.NE.AND P3, PT, R4, UR5, PT ;  /* 0x0000000504007c0c */ /* 0x000fe2000bf65270 */
[----:B-1----:R-:W-:-:S05]  /*1e60*/  FADD R9, R9, R14 ;  /* 0x0000000e09097221 */ /* 0x002fca0000000000 */
[----:B0-----:R-:W0:Y:S02]  /*1e70*/  SHFL.DOWN PT, R10, R9, 0x8, 0x1f ;  /* 0x09001f00090a7f89 */ /* 0x001e2400000e0000 */
[----:B0-----:R-:W-:-:S05]  /*1e80*/  FADD R10, R9, R10 ;  /* 0x0000000a090a7221 */ /* 0x001fca0000000000 */
[----:B------:R-:W0:Y:S02]  /*1e90*/  SHFL.DOWN PT, R11, R10, 0x4, 0x1f ;  /* 0x08801f000a0b7f89 */ /* 0x000e2400000e0000 */
[----:B0-----:R-:W-:-:S05]  /*1ea0*/  FADD R11, R10, R11 ;  /* 0x0000000b0a0b7221 */ /* 0x001fca0000000000 */
[----:B------:R-:W0:Y:S02]  /*1eb0*/  SHFL.DOWN PT, R12, R11, 0x2, 0x1f ;  /* 0x08401f000b0c7f89 */ /* 0x000e2400000e0000 */
[----:B0-----:R-:W-:-:S05]  /*1ec0*/  FADD R12, R11, R12 ;  /* 0x0000000c0b0c7221 */ /* 0x001fca0000000000 */
[----:B------:R-:W0:Y:S02]  /*1ed0*/  SHFL.DOWN PT, R13, R12, 0x1, 0x1f ;  /* 0x08201f000c0d7f89 */ /* 0x000e2400000e0000 */
[----:B0-----:R-:W-:-:S04]  /*1ee0*/  FADD R13, R12, R13 ;  /* 0x0000000d0c0d7221 */ /* 0x001fc80000000000 */
[----:B--2---:R-:W-:-:S05]  /*1ef0*/  FMUL R13, R13, UR7 ;  /* 0x000000070d0d7c20 */ /* 0x004fca0008400000 */
[----:B------:R-:W-:Y:S01]  /*1f00*/  @!P2 FMNMX R8, R13, R8, !PT ;  /* 0x000000080d08a209 */ /* 0x000fe20007800000 */
[----:B------:R-:W-:Y:S06]  /*1f10*/  @P3 BRA `(.L_x_87) ;  /* 0xfffffff400583947 */ /* 0x000fec000383ffff */
[----:B------:R-:W-:-:S07]  /*1f20*/  MOV R4, R8 ;  /* 0x0000000800047202 */ /* 0x000fce0000000f00 */
.L_x_77:
[----:B------:R-:W1:Y:S01]  /*1f30*/  SHFL.IDX PT, R4, R4, RZ, 0x1f ;  /* 0x00001fff04047589 */ /* 0x000e6200000e0000 */
[----:B------:R-:W-:Y:S01]  /*1f40*/  UIADD3 UR10, UPT, UPT, UR10, -0x40, URZ ;  /* 0xffffffc00a0a7890 */ /* 0x000fe2000fffe0ff */
[----:B------:R-:W-:Y:S01]  /*1f50*/  BAR.SYNC.DEFER_BLOCKING 0x0 ;  /* 0x0000000000007b1d */ /* 0x000fe20000010000 */
[----:B-1----:R-:W-:-:S05]  /*1f60*/  FMNMX R3, R4, R3, !PT ;  /* 0x0000000304037209 */ /* 0x002fca0007800000 */
[----:B------:R-:W-:Y:S05]  /*1f70*/  BRA.U UP1, `(.L_x_88) ;  /* 0xfffffff101b07547 */ /* 0x000fea000b83ffff */
[----:B------:R-:W1:Y:S01]  /*1f80*/  S2UR UR5, SR_CgaCtaId ;  /* 0x00000000000579c3 */ /* 0x000e620000008800 */
[----:B------:R-:W2:Y:S01]  /*1f90*/  SHFL.IDX PT, R3, R3, RZ, 0x1f ;  /* 0x00001fff03037589 */ /* 0x000ea200000e0000 */
[----:B------:R-:W-:Y:S01]  /*1fa0*/  UMOV UR4, 0x400 ;  /* 0x0000040000047882 */ /* 0x000fe20000000000 */
[----:B------:R-:W-:Y:S01]  /*1fb0*/  HFMA2 R20, -RZ, RZ, 0, 0 ;  /* 0x00000000ff147431 */ /* 0x000fe200000001ff */
[----:B------:R-:W-:Y:S01]  /*1fc0*/  ULOP3.LUT UR14, UR9, 0xf, URZ, 0xc0, !UPT ;  /* 0x0000000f090e7892 */ /* 0x000fe2000f8ec0ff */
[----:B------:R3:W-:Y:S01]  /*1fd0*/  STL.128 [R1+0x200], RZ ;  /* 0x000200ff01007387 */ /* 0x0007e20000100c00 */
[----:B------:R-:W-:Y:S01]  /*1fe0*/  ULOP3.LUT UR15, UR9, 0x7, URZ, 0xc0, !UPT ;  /* 0x00000007090f7892 */ /* 0x000fe2000f8ec0ff */
[----:B------:R-:W4:Y:S02]  /*1ff0*/  LDCU UR18, c[0x0][0x3a8] ;  /* 0x00007500ff1277ac */ /* 0x000f240008000800 */
[----:B------:R3:W-:Y:S01]  /*2000*/  STL.128 [R1+0x210], RZ ;  /* 0x000210ff01007387 */ /* 0x0007e20000100c00 */
[----:B------:R-:W-:-:S03]  /*2010*/  ULOP3.LUT UR16, UR9, 0x7ffffff0, URZ, 0xc0, !UPT ;  /* 0x7ffffff009107892 */ /* 0x000fc6000f8ec0ff */
[----:B------:R3:W-:Y:S01]  /*2020*/  STL.128 [R1+0x220], RZ ;  /* 0x000220ff01007387 */ /* 0x0007e20000100c00 */
[----:B------:R-:W-:-:S03]  /*2030*/  ULOP3.LUT UR17, UR9, 0x3, URZ, 0xc0, !UPT ;  /* 0x0000000309117892 */ /* 0x000fc6000f8ec0ff */
[----:B------:R3:W-:Y:S04]  /*2040*/  STL.128 [R1+0x230], RZ ;  /* 0x000230ff01007387 */ /* 0x0007e80000100c00 */
[----:B------:R3:W-:Y:S01]  /*2050*/  STL.128 [R1+0x240], RZ ;  /* 0x000240ff01007387 */ /* 0x0007e20000100c00 */
[----:B-1----:R-:W-:-:S03]  /*2060*/  ULEA UR4, UR5, UR4, 0x18 ;  /* 0x0000000405047291 */ /* 0x002fc6000f8ec0ff */
[----:B------:R3:W-:Y:S01]  /*2070*/  STL.128 [R1+0x250], RZ ;  /* 0x000250ff01007387 */ /* 0x0007e20000100c00 */
[----:B------:R-:W-:-:S03]  /*2080*/  ULEA UR7, UR9, UR4, 0x8 ;  /* 0x0000000409077291 */ /* 0x000fc6000f8e40ff */
[----:B------:R3:W-:Y:S01]  /*2090*/  STL.128 [R1+0x260], RZ ;  /* 0x000260ff01007387 */ /* 0x0007e20000100c00 */
[----:B------:R-:W-:-:S03]  /*20a0*/  UMOV UR4, URZ ;  /* 0x000000ff00047c82 */ /* 0x000fc60008000000 */
[----:B------:R3:W-:Y:S04]  /*20b0*/  STL.128 [R1+0x270], RZ ;  /* 0x000270ff01007387 */ /* 0x0007e80000100c00 */
        /* <DEDUP_REMOVED lines=23> */
[----:B--2-4-:R3:W-:Y:S02]  /*2230*/  STL.128 [R1+0x3f0], RZ ;  /* 0x0003f0ff01007387 */ /* 0x0147e40000100c00 */
.L_x_122:
[----:B-1----:R-:W1:Y:S01]  /*2240*/  LDCU.64 UR10, c[0x0][0x3a8] ;  /* 0x00007500ff0a77ac */ /* 0x002e620008000a00 */
[----:B------:R-:W-:Y:S01]  /*2250*/  BSSY.RECONVERGENT B0, `(.L_x_89) ;  /* 0x0000020000007945 */ /* 0x000fe20003800200 */
[----:B------:R-:W-:Y:S01]  /*2260*/  MOV R17, UR4 ;  /* 0x0000000400117c02 */ /* 0x000fe20008000f00 */
[----:B-1----:R-:W-:Y:S01]  /*2270*/  UIMAD UR9, UR4, -0x40, UR10 ;  /* 0xffffffc0040978a4 */ /* 0x002fe2000f8e020a */
[----:B------:R-:W-:-:S03]  /*2280*/  IMAD.U32 R4, RZ, RZ, UR11 ;  /* 0x0000000bff047e24 */ /* 0x000fc6000f8e00ff */
[----:B------:R-:W-:-:S04]  /*2290*/  UISETP.LT.AND UP0, UPT, UR9, 0x40, UPT ;  /* 0x000000400900788c */ /* 0x000fc8000bf01270 */
[----:B------:R-:W-:Y:S02]  /*22a0*/  USEL UR5, UR9, 0x40, UP0 ;  /* 0x0000004009057887 */ /* 0x000fe40008000000 */
[----:B------:R-:W-:-:S04]  /*22b0*/  UISETP.LT.AND UP0, UPT, UR18, 0x40, UPT ;  /* 0x000000401200788c */ /* 0x000fc8000bf01270 */
[----:B0-----:R-:W-:Y:S01]  /*22c0*/  IMAD R15, R4, UR5, RZ ;  /* 0x00000005040f7c24 */ /* 0x001fe2000f8e02ff */
[----:B------:R-:W-:-:S04]  /*22d0*/  USEL UR5, UR18, 0x40, UP0 ;  /* 0x0000004012057887 */ /* 0x000fc80008000000 */
[----:B------:R-:W-:Y:S01]  /*22e0*/  ISETP.GE.AND P0, PT, R16, R15, PT ;  /* 0x0000000f1000720c */ /* 0x000fe20003f06270 */
[----:B------:R-:W-:-:S04]  /*22f0*/  UISETP.LT.AND UP0, UPT, UR5, 0x1, UPT ;  /* 0x000000010500788c */ /* 0x000fc8000bf01270 */
[----:B------:R-:W-:-:S08]  /*2300*/  USEL UR8, UR5, 0x1, !UP0 ;  /* 0x0000000105087887 */ /* 0x000fd0000c000000 */
[----:B--2-4-:R-:W-:Y:S05]  /*2310*/  @P0 BRA `(.L_x_90) ;  /* 0x00000000004c0947 */ /* 0x014fea0003800000 */
[----:B------:R-:W0:Y:S01]  /*2320*/  S2R R11, SR_CgaCtaId ;  /* 0x00000000000b7919 */ /* 0x000e220000008800 */
[----:B------:R-:W1:Y:S01]  /*2330*/  LDC.64 R8, c[0x0][0x388] ;  /* 0x0000e200ff087b82 */ /* 0x000e620000000a00 */
[----:B------:R-:W-:Y:S01]  /*2340*/  MOV R14, 0x400 ;  /* 0x00000400000e7802 */ /* 0x000fe20000000f00 */
[----:B------:R-:W-:Y:S01]  /*2350*/  IMAD.MOV.U32 R18, RZ, RZ, R16 ;  /* 0x000000ffff127224 */ /* 0x000fe200078e0010 */
[----:B------:R-:W-:Y:S02]  /*2360*/  LEA R17, R17, R6, 0x6 ;  /* 0x0000000611117211 */ /* 0x000fe400078e30ff */
[----:B0-----:R-:W-:-:S07]  /*2370*/  LEA R14, R11, R14, 0x18 ;  /* 0x0000000e0b0e7211 */ /* 0x001fce00078ec0ff */
.L_x_91:
[----:B0-----:R-:W0:Y:S01]  /*2380*/  LDC.64 R10, c[0x0][0x390] ;  /* 0x0000e400ff0a7b82 */ /* 0x001e220000000a00 */
[----:B------:R-:W-:-:S04]  /*2390*/  IMAD R19, R17, R4, R18 ;  /* 0x0000000411137224 */ /* 0x000fc800078e0212 */
[----:B-1----:R-:W-:-:S06]  /*23a0*/  IMAD.WIDE R12, R19, 0x4, R8 ;  /* 0x00000004130c7825 */ /* 0x002fcc00078e0208 */
[----:B------:R-:W2:Y:S01]  /*23b0*/  LDG.E R12, desc[UR12][R12.64] ;  /* 0x0000000c0c0c7981 */ /* 0x000ea2000c1e1900 */
[----:B0-----:R-:W-:-:S06]  /*23c0*/  IMAD.WIDE R10, R19, 0x4, R10 ;  /* 0x00000004130a7825 */ /* 0x001fcc00078e020a */
[----:B------:R-:W4:Y:S01]  /*23d0*/  LDG.E R10, desc[UR12][R10.64] ;  /* 0x0000000c0a0a7981 */ /* 0x000f22000c1e1900 */
[----:B------:R-:W-:-:S04]  /*23e0*/  LEA R19, R18, R14, 0x2 ;  /* 0x0000000e12137211 */ /* 0x000fc800078e10ff */
[----:B------:R-:W-:Y:S01]  /*23f0*/  LEA R25, R4, R19, 0x8 ;  /* 0x0000001304197211 */ /* 0x000fe200078e40ff */
[----:B------:R-:W-:-:S05]  /*2400*/  VIADD R18, R18, UR19 ;  /* 0x0000001312127c36 */ /* 0x000fca0008000000 */
[----:B------:R-:W-:Y:S01]  /*2410*/  ISETP.GE.AND P0, PT, R18, R15, PT ;  /* 0x0000000f1200720c */ /* 0x000fe20003f06270 */
[----:B--2---:R0:W-:Y:S04]  /*2420*/  STS [R19], R12 ;  /* 0x0000000c13007388 */ /* 0x0041e80000000800 */
[----:B----4-:R0:W-:Y:S08]  /*2430*/  STS [R25], R10 ;  /* 0x0000000a19007388 */ /* 0x0101f00000000800 */
[----:B------:R-:W-:Y:S05]  /*2440*/  @!P0 BRA `(.L_x_91) ;  /* 0xfffffffc00cc8947 */ /* 0x000fea000383ffff */
.L_x_90:
[----:B------:R-:W-:Y:S05]  /*2450*/  BSYNC.RECONVERGENT B0 ;  /* 0x0000000000007941 */ /* 0x000fea0003800200 */
.L_x_89:
[----:B------:R-:W-:Y:S01]  /*2460*/  BAR.SYNC.DEFER_BLOCKING 0x0 ;  /* 0x0000000000007b1d */ /* 0x000fe20000010000 */
[----:B------:R-:W-:Y:S02]  /*2470*/  UISETP.GE.AND UP1, UPT, UR9, 0x1, UPT ;  /* 0x000000010900788c */ /* 0x000fe4000bf26270 */
[----:B------:R-:W-:-:S04]  /*2480*/  UIADD3 UR4, UPT, UPT, UR4, 0x1, URZ ;  /* 0x0000000104047890 */ /* 0x000fc8000fffe0ff */
[----:B------:R-:W-:-:S03]  /*2490*/  UISETP.NE.AND UP0, UPT, UR4, UR6, UPT ;  /* 0x000000060400728c */ /* 0x000fc6000bf05270 */
[----:B------:R-:W-:Y:S08]  /*24a0*/  BRA.U !UP1, `(.L_x_92) ;  /* 0x0000002109107547 */ /* 0x000ff0000b800000 */
[----:B------:R-:W-:-:S13]  /*24b0*/  ISETP.GT.AND P0, PT, R4, RZ, PT ;  /* 0x000000ff0400720c */ /* 0x000fda0003f04270 */
[----:B------:R-:W-:Y:S05]  /*24c0*/  @P0 BRA `(.L_x_93) ;  /* 0x0000000c00000947 */ /* 0x000fea0003800000 */
[----:B------:R-:W-:-:S05]  /*24d0*/  UMOV UR5, URZ ;  /* 0x000000ff00057c82 */ /* 0x000fca0008000000 */
.L_x_105:
[----:B------:R-:W1:Y:S01]  /*24e0*/  LDC R4, c[0x0][0x3ac] ;  /* 0x0000eb00ff047b82 */ /* 0x000e620000000800 */
[----:B------:R-:W-:Y:S01]  /*24f0*/  UMOV UR9, UR5 ;  /* 0x0000000500097c82 */ /* 0x000fe20008000000 */
[----:B------:R-:W-:Y:S01]  /*2500*/  UIADD3 UR5, UPT, UPT, UR5, 0x1, URZ ;  /* 0x0000000105057890 */ /* 0x000fe2000fffe0ff */
[----:B------:R-:W-:Y:S01]  /*2510*/  BSSY.RECONVERGENT B0, `(.L_x_94) ;  /* 0x00000a3000007945 */ /* 0x000fe20003800200 */
[----:B0-----:R-:W-:Y:S02]  /*2520*/  HFMA2 R12, -RZ, RZ, 0, 0 ;  /* 0x00000000ff0c7431 */ /* 0x001fe400000001ff */
[----:B------:R-:W-:Y:S01]  /*2530*/  UISETP.NE.AND UP1, UPT, UR5, UR8, UPT ;  /* 0x000000080500728c */ /* 0x000fe2000bf25270 */
[----:B-1----:R-:W-:-:S13]  /*2540*/  ISETP.GE.AND P0, PT, R24, R4, PT ;  /* 0x000000041800720c */ /* 0x002fda0003f06270 */
[----:B------:R-:W-:Y:S05]  /*2550*/  @P0 BRA `(.L_x_95) ;  /* 0x0000000800780947 */ /* 0x000fea0003800000 */
[----:B------:R-:W-:Y:S01]  /*2560*/  ISETP.GE.U32.AND P0, PT, R0, 0x1e0, PT ;  /* 0x000001e00000780c */ /* 0x000fe20003f06070 */
[----:B------:R-:W-:Y:S01]  /*2570*/  BSSY.RECONVERGENT B1, `(.L_x_96) ;  /* 0x0000049000017945 */ /* 0x000fe20003800200 */
[----:B------:R-:W-:Y:S01]  /*2580*/  ISETP.NE.AND P1, PT, R23, RZ, PT ;  /* 0x000000ff1700720c */ /* 0x000fe20003f25270 */
[----:B------:R-:W-:Y:S01]  /*2590*/  IMAD.MOV.U32 R9, RZ, RZ, R24 ;  /* 0x000000ffff097224 */ /* 0x000fe200078e0018 */
[----:B------:R-:W-:-:S09]  /*25a0*/  MOV R12, RZ ;  /* 0x000000ff000c7202 */ /* 0x000fd20000000f00 */
[----:B------:R-:W-:Y:S05]  /*25b0*/  @!P0 BRA `(.L_x_97) ;  /* 0x0000000400108947 */ /* 0x000fea0003800000 */
[----:B------:R-:W0:Y:S01]  /*25c0*/  S2UR UR11, SR_CgaCtaId ;  /* 0x00000000000b79c3 */ /* 0x000e220000008800 */
[----:B------:R-:W-:Y:S01]  /*25d0*/  MOV R9, R24 ;  /* 0x0000001800097202 */ /* 0x000fe20000000f00 */
[----:B------:R-:W-:Y:S01]  /*25e0*/  UMOV UR10, 0x400 ;  /* 0x00000400000a7882 */ /* 0x000fe20000000000 */
[----:B------:R-:W-:Y:S01]  /*25f0*/  LOP3.LUT R24, R16, 0x1f, RZ, 0xc0, !PT ;  /* 0x0000001f10187812 */ /* 0x000fe200078ec0ff */
[----:B------:R-:W-:Y:S01]  /*2600*/  HFMA2 R12, -RZ, RZ, 0, 0 ;  /* 0x00000000ff0c7431 */ /* 0x000fe200000001ff */
[----:B------:R-:W-:-:S03]  /*2610*/  LEA.HI R21, R0, 0x1, RZ, 0x1b ;  /* 0x0000000100157811 */ /* 0x000fc600078fd8ff */
[----:B------:R-:W-:Y:S01]  /*2620*/  IMAD R10, R4, UR9, R24 ;  /* 0x00000009040a7c24 */ /* 0x000fe2000f8e0218 */
[----:B------:R-:W-:Y:S01]  /*2630*/  LOP3.LUT R21, R21, 0xffffff0, RZ, 0xc0, !PT ;  /* 0x0ffffff015157812 */ /* 0x000fe200078ec0ff */
[----:B------:R-:W-:-:S05]  /*2640*/  IMAD R8, R24, 0x4, R1 ;  /* 0x0000000418087824 */ /* 0x000fca00078e0201 */
[----:B------:R-:W-:Y:S01]  /*2650*/  IADD3 R8, PT, PT, R8, 0x400, RZ ;  /* 0x0000040008087810 */ /* 0x000fe20007ffe0ff */
[----:B0-----:R-:W-:-:S06]  /*2660*/  ULEA UR10, UR11, UR10, 0x18 ;  /* 0x0000000a0b0a7291 */ /* 0x001fcc000f8ec0ff */
[----:B------:R-:W-:Y:S01]  /*2670*/  LEA R11, R10, UR10, 0x2 ;  /* 0x0000000a0a0b7c11 */ /* 0x000fe2000f8e10ff */
[----:B------:R-:W-:-:S03]  /*2680*/  IMAD.MOV R10, RZ, RZ, -R21 ;  /* 0x000000ffff0a7224 */ /* 0x000fc600078e0a15 */
[----:B------:R-:W-:-:S07]  /*2690*/  IADD3 R11, PT, PT, R11, 0x400, RZ ;  /* 0x000004000b0b7810 */ /* 0x000fce0007ffe0ff */
.L_x_98:
[----:B------:R-:W2:Y:S04]  /*26a0*/  LDL R17, [R8+-0x400] ;  /* 0xfffc000008117983 */ /* 0x000ea80000100800 */
[----:B------:R-:W4:Y:S04]  /*26b0*/  LDL R26, [R8+-0x380] ;  /* 0xfffc8000081a7983 */ /* 0x000f280000100800 */
[----:B------:R-:W5:Y:S04]  /*26c0*/  LDL R15, [R8+-0x300] ;  /* 0xfffd0000080f7983 */ /* 0x000f680000100800 */
[----:B------:R-:W3:Y:S04]  /*26d0*/  LDL R14, [R8+-0x280] ;  /* 0xfffd8000080e7983 */ /* 0x000ee80000100800 */
[----:B------:R-:W2:Y:S04]  /*26e0*/  LDS R18, [R11+-0x400] ;  /* 0xfffc00000b127984 */ /* 0x000ea80000000800 */
[----:B------:R-:W3:Y:S04]  /*26f0*/  LDL R13, [R8+-0x200] ;  /* 0xfffe0000080d7983 */ /* 0x000ee80000100800 */
[----:B------:R-:W-:Y:S04]  /*2700*/  LDS R19, [R11+-0x300] ;  /* 0xfffd00000b137984 */ /* 0x000fe80000000800 */
[----:B------:R-:W-:Y:S01]  /*2710*/  LDS R25, [R11+-0x280] ;  /* 0xfffd80000b197984 */ /* 0x000fe20000000800 */
[----:B--2---:R-:W-:-:S03]  /*2720*/  FFMA R17, R17, R18, R12 ;  /* 0x0000001211117223 */ /* 0x004fc6000000000c */
[----:B------:R-:W4:Y:S04]  /*2730*/  LDS R18, [R11+-0x380] ;  /* 0xfffc80000b127984 */ /* 0x000f280000000800 */
[----:B------:R-:W2:Y:S01]  /*2740*/  LDL R12, [R8+-0x180] ;  /* 0xfffe8000080c7983 */ /* 0x000ea20000100800 */
[----:B----4-:R-:W-:-:S03]  /*2750*/  FFMA R18, R26, R18, R17 ;  /* 0x000000121a127223 */ /* 0x010fc60000000011 */
[----:B------:R-:W4:Y:S01]  /*2760*/  LDL R17, [R8+-0x100] ;  /* 0xffff000008117983 */ /* 0x000f220000100800 */
[----:B-----5:R-:W-:-:S03]  /*2770*/  FFMA R19, R15, R19, R18 ;  /* 0x000000130f137223 */ /* 0x020fc60000000012 */
[----:B------:R-:W5:Y:S04]  /*2780*/  LDL R18, [R8+-0x80] ;  /* 0xffff800008127983 */ /* 0x000f680000100800 */
[----:B------:R-:W5:Y:S01]  /*2790*/  LDL R15, [R8] ;  /* 0x00000000080f7983 */ /* 0x000f620000100800 */
[----:B---3--:R-:W-:-:S03]  /*27a0*/  FFMA R26, R14, R25, R19 ;  /* 0x000000190e1a7223 */ /* 0x008fc60000000013 */
[----:B------:R-:W3:Y:S04]  /*27b0*/  LDL R14, [R8+0x80] ;  /* 0x00008000080e7983 */ /* 0x000ee80000100800 */
[----:B------:R-:W0:Y:S04]  /*27c0*/  LDS R19, [R11+-0x200] ;  /* 0xfffe00000b137984 */ /* 0x000e280000000800 */
[----:B------:R-:W-:Y:S01]  /*27d0*/  LDS R25, [R11] ;  /* 0x000000000b197984 */ /* 0x000fe20000000800 */
[----:B0-----:R-:W-:-:S03]  /*27e0*/  FFMA R13, R13, R19, R26 ;  /* 0x000000130d0d7223 */ /* 0x001fc6000000001a */
[----:B------:R-:W2:Y:S02]  /*27f0*/  LDS R19, [R11+-0x180] ;  /* 0xfffe80000b137984 */ /* 0x000ea40000000800 */
[----:B--2---:R-:W-:Y:S02]  /*2800*/  FFMA R26, R12, R19, R13 ;  /* 0x000000130c1a7223 */ /* 0x004fe4000000000d */
[----:B------:R-:W4:Y:S04]  /*2810*/  LDS R13, [R11+-0x100] ;  /* 0xffff00000b0d7984 */ /* 0x000f280000000800 */
[----:B------:R-:W2:Y:S04]  /*2820*/  LDL R12, [R8+0x100] ;  /* 0x00010000080c7983 */ /* 0x000ea80000100800 */
[----:B------:R-:W5:Y:S01]  /*2830*/  LDS R19, [R11+-0x80] ;  /* 0xffff80000b137984 */ /* 0x000f620000000800 */
[----:B----4-:R-:W-:-:S03]  /*2840*/  FFMA R17, R17, R13, R26 ;  /* 0x0000000d11117223 */ /* 0x010fc6000000001a */
[----:B------:R-:W4:Y:S01]  /*2850*/  LDL R13, [R8+0x180] ;  /* 0x00018000080d7983 */ /* 0x000f220000100800 */
[----:B-----5:R-:W-:-:S03]  /*2860*/  FFMA R18, R18, R19, R17 ;  /* 0x0000001312127223 */ /* 0x020fc60000000011 */
[----:B------:R-:W3:Y:S04]  /*2870*/  LDS R19, [R11+0x80] ;  /* 0x000080000b137984 */ /* 0x000ee80000000800 */
[----:B------:R-:W5:Y:S01]  /*2880*/  LDL R17, [R8+0x200] ;  /* 0x0002000008117983 */ /* 0x000f620000100800 */
[----:B------:R-:W-:-:S03]  /*2890*/  FFMA R25, R15, R25, R18 ;  /* 0x000000190f197223 */ /* 0x000fc60000000012 */
[----:B------:R-:W5:Y:S04]  /*28a0*/  LDL R18, [R8+0x280] ;  /* 0x0002800008127983 */ /* 0x000f680000100800 */
[----:B------:R-:W5:Y:S01]  /*28b0*/  LDL R15, [R8+0x300] ;  /* 0x00030000080f7983 */ /* 0x000f620000100800 */
[----:B---3--:R-:W-:-:S03]  /*28c0*/  FFMA R19, R14, R19, R25 ;  /* 0x000000130e137223 */ /* 0x008fc60000000019 */
[----:B------:R0:W3:Y:S01]  /*28d0*/  LDL R14, [R8+0x380] ;  /* 0x00038000080e7983 */ /* 0x0000e20000100800 */
[----:B------:R-:W-:Y:S01]  /*28e0*/  VIADD R10, R10, 0x10 ;  /* 0x000000100a0a7836 */ /* 0x000fe20000000000 */
[----:B------:R-:W-:Y:S02]  /*28f0*/  IADD3 R9, PT, PT, R9, 0x200, RZ ;  /* 0x0000020009097810 */ /* 0x000fe40007ffe0ff */
[----:B------:R-:W2:Y:S02]  /*2900*/  LDS R25, [R11+0x100] ;  /* 0x000100000b197984 */ /* 0x000ea40000000800 */
[----:B------:R-:W-:Y:S02]  /*2910*/  ISETP.NE.AND P0, PT, R10, RZ, PT ;  /* 0x000000ff0a00720c */ /* 0x000fe40003f05270 */
[----:B0-----:R-:W-:Y:S01]  /*2920*/  IADD3 R8, PT, PT, R8, 0x800, RZ ;  /* 0x0000080008087810 */ /* 0x001fe20007ffe0ff */
[----:B--2---:R-:W-:Y:S02]  /*2930*/  FFMA R12, R12, R25, R19 ;  /* 0x000000190c0c7223 */ /* 0x004fe40000000013 */
[----:B------:R-:W4:Y:S04]  /*2940*/  LDS R19, [R11+0x180] ;  /* 0x000180000b137984 */ /* 0x000f280000000800 */
[----:B------:R-:W5:Y:S01]  /*2950*/  LDS R25, [R11+0x200] ;  /* 0x000200000b197984 */ /* 0x000f620000000800 */
[----:B----4-:R-:W-:-:S03]  /*2960*/  FFMA R12, R13, R19, R12 ;  /* 0x000000130d0c7223 */ /* 0x010fc6000000000c */
[----:B------:R-:W0:Y:S04]  /*2970*/  LDS R13, [R11+0x280] ;  /* 0x000280000b0d7984 */ /* 0x000e280000000800 */
[----:B------:R-:W1:Y:S01]  /*2980*/  LDS R19, [R11+0x300] ;  /* 0x000300000b137984 */ /* 0x000e620000000800 */
[----:B-----5:R-:W-:-:S03]  /*2990*/  FFMA R17, R17, R25, R12 ;  /* 0x0000001911117223 */ /* 0x020fc6000000000c */
[----:B------:R2:W3:Y:S02]  /*29a0*/  LDS R12, [R11+0x380] ;  /* 0x000380000b0c7984 */ /* 0x0004e40000000800 */
[----:B--2---:R-:W-:Y:S02]  /*29b0*/  VIADD R11, R11, 0x800 ;  /* 0x000008000b0b7836 */ /* 0x004fe40000000000 */
[----:B0-----:R-:W-:-:S04]  /*29c0*/  FFMA R18, R18, R13, R17 ;  /* 0x0000000d12127223 */ /* 0x001fc80000000011 */
[----:B-1----:R-:W-:-:S04]  /*29d0*/  FFMA R15, R15, R19, R18 ;  /* 0x000000130f0f7223 */ /* 0x002fc80000000012 */
[----:B---3--:R-:W-:Y:S01]  /*29e0*/  FFMA R12, R14, R12, R15 ;  /* 0x0000000c0e0c7223 */ /* 0x008fe2000000000f */
[----:B------:R-:W-:Y:S06]  /*29f0*/  @P0 BRA `(.L_x_98) ;  /* 0xfffffffc00280947 */ /* 0x000fec000383ffff */
.L_x_97:
[----:B------:R-:W-:Y:S05]  /*2a00*/  BSYNC.RECONVERGENT B1 ;  /* 0x0000000000017941 */ /* 0x000fea0003800200 */
.L_x_96:
[----:B------:R-:W-:Y:S05]  /*2a10*/  @!P1 BRA `(.L_x_95) ;  /* 0x0000000400489947 */ /* 0x000fea0003800000 */
[----:B------:R-:W-:Y:S01]  /*2a20*/  IADD3 R8, PT, PT, R23, -0x1, RZ ;  /* 0xffffffff17087810 */ /* 0x000fe20007ffe0ff */
[----:B------:R-:W-:Y:S01]  /*2a30*/  BSSY.RECONVERGENT B1, `(.L_x_99) ;  /* 0x0000023000017945 */ /* 0x000fe20003800200 */
[----:B------:R-:W-:Y:S02]  /*2a40*/  ISETP.NE.AND P1, PT, R22, RZ, PT ;  /* 0x000000ff1600720c */ /* 0x000fe40003f25270 */
[----:B------:R-:W-:-:S13]  /*2a50*/  ISETP.GE.U32.AND P0, PT, R8, 0x7, PT ;  /* 0x000000070800780c */ /* 0x000fda0003f06070 */
[----:B------:R-:W-:Y:S05]  /*2a60*/  @!P0 BRA `(.L_x_100) ;  /* 0x00000000007c8947 */ /* 0x000fea0003800000 */
[----:B------:R-:W-:-:S05]  /*2a70*/  LEA R19, R9, R1, 0x2 ;  /* 0x0000000109137211 */ /* 0x000fca00078e10ff */
[----:B------:R-:W2:Y:S04]  /*2a80*/  LDL R25, [R19] ;  /* 0x0000000013197983 */ /* 0x000ea80000100800 */
[----:B------:R-:W4:Y:S04]  /*2a90*/  LDL R18, [R19+0x80] ;  /* 0x0000800013127983 */ /* 0x000f280000100800 */
[----:B------:R-:W5:Y:S04]  /*2aa0*/  LDL R15, [R19+0x100] ;  /* 0x00010000130f7983 */ /* 0x000f680000100800 */
[----:B------:R-:W3:Y:S04]  /*2ab0*/  LDL R8, [R19+0x180] ;  /* 0x0001800013087983 */ /* 0x000ee80000100800 */
[----:B------:R-:W3:Y:S04]  /*2ac0*/  LDL R13, [R19+0x200] ;  /* 0x00020000130d7983 */ /* 0x000ee80000100800 */
[----:B------:R-:W3:Y:S04]  /*2ad0*/  LDL R11, [R19+0x280] ;  /* 0x00028000130b7983 */ /* 0x000ee80000100800 */
[----:B------:R-:W3:Y:S04]  /*2ae0*/  LDL R10, [R19+0x300] ;  /* 0x00030000130a7983 */ /* 0x000ee80000100800 */
[----:B------:R0:W3:Y:S01]  /*2af0*/  LDL R14, [R19+0x380] ;  /* 0x00038000130e7983 */ /* 0x0000e20000100800 */
[----:B------:R-:W1:Y:S01]  /*2b00*/  S2UR UR11, SR_CgaCtaId ;  /* 0x00000000000b79c3 */ /* 0x000e620000008800 */
[----:B------:R-:W-:Y:S01]  /*2b10*/  UMOV UR10, 0x400 ;  /* 0x00000400000a7882 */ /* 0x000fe20000000000 */
[----:B------:R-:W-:-:S02]  /*2b20*/  IMAD R17, R4, UR9, R9 ;  /* 0x0000000904117c24 */ /* 0x000fc4000f8e0209 */
[----:B------:R-:W-:Y:S01]  /*2b30*/  VIADD R9, R9, 0x100 ;  /* 0x0000010009097836 */ /* 0x000fe20000000000 */
[----:B-1----:R-:W-:-:S06]  /*2b40*/  ULEA UR10, UR11, UR10, 0x18 ;  /* 0x0000000a0b0a7291 */ /* 0x002fcc000f8ec0ff */
[----:B------:R-:W-:-:S05]  /*2b50*/  LEA R17, R17, UR10, 0x2 ;  /* 0x0000000a11117c11 */ /* 0x000fca000f8e10ff */
[----:B------:R-:W2:Y:S04]  /*2b60*/  LDS R26, [R17] ;  /* 0x00000000111a7984 */ /* 0x000ea80000000800 */
[----:B0-----:R-:W-:Y:S01]  /*2b70*/  LDS R19, [R17+0x180] ;  /* 0x0001800011137984 */ /* 0x001fe20000000800 */
[----:B--2---:R-:W-:-:S03]  /*2b80*/  FFMA R25, R25, R26, R12 ;  /* 0x0000001a19197223 */ /* 0x004fc6000000000c */
[----:B------:R-:W4:Y:S04]  /*2b90*/  LDS R12, [R17+0x80] ;  /* 0x00008000110c7984 */ /* 0x000f280000000800 */
[----:B------:R-:W5:Y:S01]  /*2ba0*/  LDS R26, [R17+0x100] ;  /* 0x00010000111a7984 */ /* 0x000f620000000800 */
[----:B----4-:R-:W-:-:S03]  /*2bb0*/  FFMA R12, R18, R12, R25 ;  /* 0x0000000c120c7223 */ /* 0x010fc60000000019 */
[----:B------:R-:W-:Y:S01]  /*2bc0*/  LDS R18, [R17+0x280] ;  /* 0x0002800011127984 */ /* 0x000fe20000000800 */
[----:B-----5:R-:W-:-:S03]  /*2bd0*/  FFMA R27, R15, R26, R12 ;  /* 0x0000001a0f1b7223 */ /* 0x020fc6000000000c */
[----:B------:R-:W0:Y:S01]  /*2be0*/  LDS R12, [R17+0x200] ;  /* 0x00020000110c7984 */ /* 0x000e220000000800 */
[----:B---3--:R-:W-:-:S03]  /*2bf0*/  FFMA R8, R8, R19, R27 ;  /* 0x0000001308087223 */ /* 0x008fc6000000001b */
[----:B------:R-:W1:Y:S04]  /*2c00*/  LDS R15, [R17+0x300] ;  /* 0x00030000110f7984 */ /* 0x000e680000000800 */
[----:B------:R-:W2:Y:S01]  /*2c10*/  LDS R25, [R17+0x380] ;  /* 0x0003800011197984 */ /* 0x000ea20000000800 */
[----:B0-----:R-:W-:-:S04]  /*2c20*/  FFMA R8, R13, R12, R8 ;  /* 0x0000000c0d087223 */ /* 0x001fc80000000008 */
[----:B------:R-:W-:-:S04]  /*2c30*/  FFMA R11, R11, R18, R8 ;  /* 0x000000120b0b7223 */ /* 0x000fc80000000008 */
[----:B-1----:R-:W-:-:S04]  /*2c40*/  FFMA R11, R10, R15, R11 ;  /* 0x0000000f0a0b7223 */ /* 0x002fc8000000000b */
[----:B--2---:R-:W-:-:S07]  /*2c50*/  FFMA R12, R14, R25, R11 ;  /* 0x000000190e0c7223 */ /* 0x004fce000000000b */
.L_x_100:
[----:B------:R-:W-:Y:S05]  /*2c60*/  BSYNC.RECONVERGENT B1 ;  /* 0x0000000000017941 */ /* 0x000fea0003800200 */
.L_x_99:
        /* <DEDUP_REMOVED lines=10> */
[----:B------:R-:W3:Y:S01]  /*2d10*/  LDL R26, [R8+0x180] ;  /* 0x00018000081a7983 */ /* 0x000ee20000100800 */
[----:B------:R-:W0:Y:S01]  /*2d20*/  S2UR UR11, SR_CgaCtaId ;  /* 0x00000000000b79c3 */ /* 0x000e220000008800 */
[----:B------:R-:W-:Y:S01]  /*2d30*/  UMOV UR10, 0x400 ;  /* 0x00000400000a7882 */ /* 0x000fe20000000000 */
[----:B------:R-:W-:-:S02]  /*2d40*/  IMAD R10, R4, UR9, R9 ;  /* 0x00000009040a7c24 */ /* 0x000fc4000f8e0209 */
[----:B------:R-:W-:Y:S01]  /*2d50*/  VIADD R9, R9, 0x80 ;  /* 0x0000008009097836 */ /* 0x000fe20000000000 */
[----:B0-----:R-:W-:-:S06]  /*2d60*/  ULEA UR10, UR11, UR10, 0x18 ;  /* 0x0000000a0b0a7291 */ /* 0x001fcc000f8ec0ff */
[----:B------:R-:W-:-:S05]  /*2d70*/  LEA R10, R10, UR10, 0x2 ;  /* 0x0000000a0a0a7c11 */ /* 0x000fca000f8e10ff */
[----:B------:R-:W2:Y:S04]  /*2d80*/  LDS R13, [R10] ;  /* 0x000000000a0d7984 */ /* 0x000ea80000000800 */
[----:B------:R-:W4:Y:S04]  /*2d90*/  LDS R15, [R10+0x80] ;  /* 0x000080000a0f7984 */ /* 0x000f280000000800 */
[----:B------:R-:W5:Y:S04]  /*2da0*/  LDS R17, [R10+0x100] ;  /* 0x000100000a117984 */ /* 0x000f680000000800 */
[----:B------:R-:W3:Y:S01]  /*2db0*/  LDS R19, [R10+0x180] ;  /* 0x000180000a137984 */ /* 0x000ee20000000800 */
[----:B--2---:R-:W-:-:S04]  /*2dc0*/  FFMA R11, R11, R13, R12 ;  /* 0x0000000d0b0b7223 */ /* 0x004fc8000000000c */
[----:B----4-:R-:W-:-:S04]  /*2dd0*/  FFMA R11, R14, R15, R11 ;  /* 0x0000000f0e0b7223 */ /* 0x010fc8000000000b */
[----:B-----5:R-:W-:-:S04]  /*2de0*/  FFMA R11, R18, R17, R11 ;  /* 0x00000011120b7223 */ /* 0x020fc8000000000b */
[----:B---3--:R-:W-:-:S07]  /*2df0*/  FFMA R12, R26, R19, R11 ;  /* 0x000000131a0c7223 */ /* 0x008fce000000000b */
.L_x_102:
[----:B------:R-:W-:Y:S05]  /*2e00*/  BSYNC.RECONVERGENT B1 ;  /* 0x0000000000017941 */ /* 0x000fea0003800200 */
.L_x_101:
        /* <DEDUP_REMOVED lines=15> */
[----:B------:R-:W4:Y:S04]  /*2f00*/  @P0 LDL R11, [R8+0x100] ;  /* 0x00010000080b0983 */ /* 0x000f280000100800 */
[----:B------:R-:W4:Y:S01]  /*2f10*/  @P0 LDS R13, [R14+0x100] ;  /* 0x000100000e0d0984 */ /* 0x000f220000000800 */
[----:B--2---:R-:W-:-:S04]  /*2f20*/  FFMA R12, R9, R10, R12 ;  /* 0x0000000a090c7223 */ /* 0x004fc8000000000c */
[----:B----4-:R-:W-:-:S07]  /*2f30*/  @P0 FFMA R12, R11, R13, R12 ;  /* 0x0000000d0b0c0223 */ /* 0x010fce000000000c */
.L_x_95:
[----:B------:R-:W-:Y:S05]  /*2f40*/  BSYNC.RECONVERGENT B0 ;  /* 0x0000000000007941 */ /* 0x000fea0003800200 */
.L_x_94:
[----:B------:R-:W0:Y:S01]  /*2f50*/  SHFL.DOWN PT, R9, R12, 0x10, 0x1f ;  /* 0x0a001f000c097f89 */ /* 0x000e2200000e0000 */
[----:B------:R-:W-:Y:S01]  /*2f60*/  ISETP.NE.AND P0, PT, R24, RZ, PT ;  /* 0x000000ff1800720c */ /* 0x000fe20003f05270 */
[----:B------:R-:W-:Y:S01]  /*2f70*/  BSSY.RECONVERGENT B0, `(.L_x_103) ;  /* 0x0000013000007945 */ /* 0x000fe20003800200 */
[----:B0-----:R-:W-:-:S05]  /*2f80*/  FADD R9, R9, R12 ;  /* 0x0000000c09097221 */ /* 0x001fca0000000000 */
[----:B------:R-:W0:Y:S02]  /*2f90*/  SHFL.DOWN PT, R8, R9, 0x8, 0x1f ;  /* 0x09001f0009087f89 */ /* 0x000e2400000e0000 */
[----:B0-----:R-:W-:-:S05]  /*2fa0*/  FADD R8, R9, R8 ;  /* 0x0000000809087221 */ /* 0x001fca0000000000 */
[----:B------:R-:W0:Y:S02]  /*2fb0*/  SHFL.DOWN PT, R11, R8, 0x4, 0x1f ;  /* 0x08801f00080b7f89 */ /* 0x000e2400000e0000 */
[----:B0-----:R-:W-:-:S05]  /*2fc0*/  FADD R11, R8, R11 ;  /* 0x0000000b080b7221 */ /* 0x001fca0000000000 */
[----:B------:R-:W0:Y:S02]  /*2fd0*/  SHFL.DOWN PT, R10, R11, 0x2, 0x1f ;  /* 0x08401f000b0a7f89 */ /* 0x000e2400000e0000 */
[----:B0-----:R-:W-:-:S05]  /*2fe0*/  FADD R10, R11, R10 ;  /* 0x0000000a0b0a7221 */ /* 0x001fca0000000000 */
[----:B------:R-:W0:Y:S02]  /*2ff0*/  SHFL.DOWN PT, R13, R10, 0x1, 0x1f ;  /* 0x08201f000a0d7f89 */ /* 0x000e2400000e0000 */
[----:B0-----:R-:W-:Y:S01]  /*3000*/  FADD R14, R10, R13 ;  /* 0x0000000d0a0e7221 */ /* 0x001fe20000000000 */
[----:B------:R-:W-:Y:S06]  /*3010*/  @P0 BRA `(.L_x_104) ;  /* 0x0000000000200947 */ /* 0x000fec0003800000 */
[----:B------:R-:W0:Y:S02]  /*3020*/  LDCU UR9, c[0x0][0x3b0] ;  /* 0x00007600ff0977ac */ /* 0x000e240008000800 */
[----:B0-----:R-:W-:-:S04]  /*3030*/  FFMA R8, R14, UR9, -R3 ;  /* 0x000000090e087c23 */ /* 0x001fc80008000803 */
[----:B------:R-:W-:-:S05]  /*3040*/  FMUL R8, R8, 1.4426950216293334961 ;  /* 0x3fb8aa3b08087820 */ /* 0x000fca0000400000 */
[----:B------:R-:W-:-:S13]  /*3050*/  FSETP.GEU.AND P0, PT, R8, -126, PT ;  /* 0xc2fc00000800780b */ /* 0x000fda0003f0e000 */
[----:B------:R-:W-:-:S04]  /*3060*/  @!P0 FMUL R8, R8, 0.5 ;  /* 0x3f00000008088820 */ /* 0x000fc80000400000 */
[----:B------:R-:W0:Y:S02]  /*3070*/  MUFU.EX2 R9, R8 ;  /* 0x0000000800097308 */ /* 0x000e240000000800 */
[----:B0-----:R-:W-:-:S04]  /*3080*/  @!P0 FMUL R9, R9, R9 ;  /* 0x0000000909098220 */ /* 0x001fc80000400000 */
[----:B------:R-:W-:-:S07]  /*3090*/  FADD R20, R20, R9 ;  /* 0x0000000914147221 */ /* 0x000fce0000000000 */
.L_x_104:
[----:B------:R-:W-:Y:S05]  /*30a0*/  BSYNC.RECONVERGENT B0 ;  /* 0x0000000000007941 */ /* 0x000fea0003800200 */
.L_x_103:
[----:B------:R-:W-:Y:S05]  /*30b0*/  BRA.U UP1, `(.L_x_105) ;  /* 0xfffffff501087547 */ /* 0x000fea000b83ffff */
[----:B------:R-:W-:Y:S05]  /*30c0*/  BRA `(.L_x_92) ;  /* 0x0000001400087947 */ /* 0x000fea0003800000 */
.L_x_93:
[----:B------:R-:W-:-:S05]  /*30d0*/  UMOV UR5, URZ ;  /* 0x000000ff00057c82 */ /* 0x000fca0008000000 */
.L_x_121:
[----:B-1----:R-:W1:Y:S01]  /*30e0*/  LDC R4, c[0x0][0x3ac] ;  /* 0x0000eb00ff047b82 */ /* 0x002e620000000800 */
[----:B------:R-:W-:Y:S01]  /*30f0*/  UMOV UR9, UR5 ;  /* 0x0000000500097c82 */ /* 0x000fe20008000000 */
[----:B------:R-:W-:Y:S01]  /*3100*/  UIADD3 UR5, UPT, UPT, UR5, 0x1, URZ ;  /* 0x0000000105057890 */ /* 0x000fe2000fffe0ff */
[----:B------:R-:W-:Y:S01]  /*3110*/  BSSY.RECONVERGENT B0, `(.L_x_106) ;  /* 0x000009c000007945 */ /* 0x000fe20003800200 */
[----:B------:R-:W-:Y:S02]  /*3120*/  HFMA2 R13, -RZ, RZ, 0, 0 ;  /* 0x00000000ff0d7431 */ /* 0x000fe400000001ff */
[----:B------:R-:W-:Y:S01]  /*3130*/  UISETP.NE.AND UP1, UPT, UR5, UR8, UPT ;  /* 0x000000080500728c */ /* 0x000fe2000bf25270 */
[----:B-1----:R-:W-:-:S13]  /*3140*/  ISETP.GE.AND P0, PT, R24, R4, PT ;  /* 0x000000041800720c */ /* 0x002fda0003f06270 */
[----:B0-2-4-:R-:W-:Y:S05]  /*3150*/  @P0 BRA `(.L_x_107) ;  /* 0x00000008005c0947 */ /* 0x015fea0003800000 */
[----:B------:R-:W-:Y:S01]  /*3160*/  ISETP.GE.U32.AND P0, PT, R0, 0x1e0, PT ;  /* 0x000001e00000780c */ /* 0x000fe20003f06070 */
[----:B------:R-:W-:Y:S01]  /*3170*/  BSSY.RECONVERGENT B1, `(.L_x_108) ;  /* 0x0000042000017945 */ /* 0x000fe20003800200 */
[----:B------:R-:W-:Y:S01]  /*3180*/  ISETP.NE.AND P1, PT, R23, RZ, PT ;  /* 0x000000ff1700720c */ /* 0x000fe20003f25270 */
[----:B------:R-:W-:Y:S01]  /*3190*/  IMAD.MOV.U32 R13, RZ, RZ, RZ ;  /* 0x000000ffff0d7224 */ /* 0x000fe200078e00ff */
[----:B------:R-:W-:-:S09]  /*31a0*/  MOV R9, R24 ;  /* 0x0000001800097202 */ /* 0x000fd20000000f00 */
[----:B------:R-:W-:Y:S05]  /*31b0*/  @!P0 BRA `(.L_x_109) ;  /* 0x0000000000f48947 */ /* 0x000fea0003800000 */
[----:B------:R-:W1:Y:S01]  /*31c0*/  S2R R9, SR_CgaCtaId ;  /* 0x0000000000097919 */ /* 0x000e620000008800 */
[----:B------:R-:W-:Y:S01]  /*31d0*/  MOV R8, 0x400 ;  /* 0x0000040000087802 */ /* 0x000fe20000000f00 */
[----:B------:R-:W-:Y:S01]  /*31e0*/  IMAD.MOV.U32 R13, RZ, RZ, RZ ;  /* 0x000000ffff0d7224 */ /* 0x000fe200078e00ff */
[----:B0-----:R-:W-:Y:S02]  /*31f0*/  MOV R10, RZ ;  /* 0x000000ff000a7202 */ /* 0x001fe40000000f00 */
[----:B-1----:R-:W-:Y:S02]  /*3200*/  LEA R8, R9, R8, 0x18 ;  /* 0x0000000809087211 */ /* 0x002fe400078ec0ff */
[----:B------:R-:W-:-:S07]  /*3210*/  MOV R9, R24 ;  /* 0x0000001800097202 */ /* 0x000fce0000000f00 */
.L_x_110:
[----:B------:R-:W-:-:S05]  /*3220*/  LEA R11, R9, R1, 0x2 ;  /* 0x00000001090b7211 */ /* 0x000fca00078e10ff */
[----:B------:R-:W2:Y:S04]  /*3230*/  LDL R26, [R11] ;  /* 0x000000000b1a7983 */ /* 0x000ea80000100800 */
[----:B------:R-:W4:Y:S04]  /*3240*/  LDL R18, [R11+0x80] ;  /* 0x000080000b127983 */ /* 0x000f280000100800 */
[----:B------:R-:W5:Y:S04]  /*3250*/  LDL R17, [R11+0x100] ;  /* 0x000100000b117983 */ /* 0x000f680000100800 */
[----:B------:R-:W3:Y:S04]  /*3260*/  LDL R15, [R11+0x180] ;  /* 0x000180000b0f7983 */ /* 0x000ee80000100800 */
[----:B------:R-:W3:Y:S01]  /*3270*/  LDL R14, [R11+0x200] ;  /* 0x000200000b0e7983 */ /* 0x000ee20000100800 */
[----:B------:R-:W-:-:S04]  /*3280*/  IMAD R19, R4, UR9, R9 ;  /* 0x0000000904137c24 */ /* 0x000fc8000f8e0209 */
[----:B------:R-:W-:-:S05]  /*3290*/  IMAD R12, R19, 0x4, R8 ;  /* 0x00000004130c7824 */ /* 0x000fca00078e0208 */
[----:B------:R-:W2:Y:S04]  /*32a0*/  LDS R19, [R12] ;  /* 0x000000000c137984 */ /* 0x000ea80000000800 */
[----:B------:R-:W4:Y:S04]  /*32b0*/  LDS R25, [R12+0x80] ;  /* 0x000080000c197984 */ /* 0x000f280000000800 */
[----:B------:R-:W-:Y:S01]  /*32c0*/  LDS R27, [R12+0x780] ;  /* 0x000780000c1b7984 */ /* 0x000fe20000000800 */
[----:B--2---:R-:W-:-:S03]  /*32d0*/  FFMA R19, R26, R19, R13 ;  /* 0x000000131a137223 */ /* 0x004fc6000000000d */
[----:B------:R-:W2:Y:S01]  /*32e0*/  LDL R13, [R11+0x280] ;  /* 0x000280000b0d7983 */ /* 0x000ea20000100800 */
[----:B----4-:R-:W-:-:S03]  /*32f0*/  FFMA R26, R18, R25, R19 ;  /* 0x00000019121a7223 */ /* 0x010fc60000000013 */
[----:B------:R-:W5:Y:S04]  /*3300*/  LDS R19, [R12+0x100] ;  /* 0x000100000c137984 */ /* 0x000f680000000800 */
[----:B------:R-:W4:Y:S04]  /*3310*/  LDL R18, [R11+0x300] ;  /* 0x000300000b127983 */ /* 0x000f280000100800 */
[----:B------:R-:W-:Y:S01]  /*3320*/  LDS R25, [R12+0x200] ;  /* 0x000200000c197984 */ /* 0x000fe20000000800 */
[----:B-----5:R-:W-:-:S03]  /*3330*/  FFMA R26, R17, R19, R26 ;  /* 0x00000013111a7223 */ /* 0x020fc6000000001a */
[----:B------:R-:W3:Y:S04]  /*3340*/  LDS R19, [R12+0x180] ;  /* 0x000180000c137984 */ /* 0x000ee80000000800 */
[----:B------:R-:W5:Y:S01]  /*3350*/  LDL R17, [R11+0x380] ;  /* 0x000380000b117983 */ /* 0x000f620000100800 */
[----:B---3--:R-:W-:-:S03]  /*3360*/  FFMA R19, R15, R19, R26 ;  /* 0x000000130f137223 */ /* 0x008fc6000000001a */
[----:B------:R-:W3:Y:S01]  /*3370*/  LDL R15, [R11+0x400] ;  /* 0x000400000b0f7983 */ /* 0x000ee20000100800 */
[----:B------:R-:W-:-:S03]  /*3380*/  FFMA R26, R14, R25, R19 ;  /* 0x000000190e1a7223 */ /* 0x000fc60000000013 */
[----:B------:R-:W3:Y:S04]  /*3390*/  LDL R14, [R11+0x480] ;  /* 0x000480000b0e7983 */ /* 0x000ee80000100800 */
[----:B------:R-:W2:Y:S04]  /*33a0*/  LDS R19, [R12+0x280] ;  /* 0x000280000c137984 */ /* 0x000ea80000000800 */
[----:B------:R-:W-:Y:S01]  /*33b0*/  LDS R25, [R12+0x480] ;  /* 0x000480000c197984 */ /* 0x000fe20000000800 */
[----:B--2---:R-:W-:-:S03]  /*33c0*/  FFMA R13, R13, R19, R26 ;  /* 0x000000130d0d7223 */ /* 0x004fc6000000001a */
[----:B------:R-:W4:Y:S02]  /*33d0*/  LDS R19, [R12+0x300] ;  /* 0x000300000c137984 */ /* 0x000f240000000800 */
[----:B----4-:R-:W-:Y:S02]  /*33e0*/  FFMA R18, R18, R19, R13 ;  /* 0x0000001312127223 */ /* 0x010fe4000000000d */
[----:B------:R-:W5:Y:S04]  /*33f0*/  LDS R19, [R12+0x380] ;  /* 0x000380000c137984 */ /* 0x000f680000000800 */
[----:B------:R-:W2:Y:S01]  /*3400*/  LDL R13, [R11+0x500] ;  /* 0x000500000b0d7983 */ /* 0x000ea20000100800 */
[----:B-----5:R-:W-:-:S03]  /*3410*/  FFMA R18, R17, R19, R18 ;  /* 0x0000001311127223 */ /* 0x020fc60000000012 */
[----:B------:R-:W4:Y:S04]  /*3420*/  LDL R17, [R11+0x580] ;  /* 0x000580000b117983 */ /* 0x000f280000100800 */
[----:B------:R-:W3:Y:S02]  /*3430*/  LDS R19, [R12+0x400] ;  /* 0x000400000c137984 */ /* 0x000ee40000000800 */
[----:B---3--:R-:W-:Y:S02]  /*3440*/  FFMA R19, R15, R19, R18 ;  /* 0x000000130f137223 */ /* 0x008fe40000000012 */
[----:B------:R-:W3:Y:S04]  /*3450*/  LDL R15, [R11+0x600] ;  /* 0x000600000b0f7983 */ /* 0x000ee80000100800 */
[----:B------:R-:W5:Y:S01]  /*3460*/  LDL R18, [R11+0x680] ;  /* 0x000680000b127983 */ /* 0x000f620000100800 */
[----:B------:R-:W-:-:S03]  /*3470*/  FFMA R26, R14, R25, R19 ;  /* 0x000000190e1a7223 */ /* 0x000fc60000000013 */
[----:B------:R-:W5:Y:S04]  /*3480*/  LDL R14, [R11+0x700] ;  /* 0x000700000b0e7983 */ /* 0x000f680000100800 */
[----:B------:R-:W5:Y:S01]  /*3490*/  LDL R19, [R11+0x780] ;  /* 0x000780000b137983 */ /* 0x000f620000100800 */
[----:B------:R-:W-:Y:S02]  /*34a0*/  IADD3 R10, PT, PT, R10, 0x10, RZ ;  /* 0x000000100a0a7810 */ /* 0x000fe40007ffe0ff */
[----:B------:R-:W-:Y:S01]  /*34b0*/  IADD3 R9, PT, PT, R9, 0x200, RZ ;  /* 0x0000020009097810 */ /* 0x000fe20007ffe0ff */
[----:B------:R-:W2:Y:S01]  /*34c0*/  LDS R25, [R12+0x500] ;  /* 0x000500000c197984 */ /* 0x000ea20000000800 */
[----:B------:R-:W-:Y:S01]  /*34d0*/  ISETP.NE.AND P0, PT, R10, R21, PT ;  /* 0x000000150a00720c */ /* 0x000fe20003f05270 */
[----:B--2---:R-:W-:-:S02]  /*34e0*/  FFMA R26, R13, R25, R26 ;  /* 0x000000190d1a7223 */ /* 0x004fc4000000001a */
[----:B------:R-:W4:Y:S04]  /*34f0*/  LDS R13, [R12+0x580] ;  /* 0x000580000c0d7984 */ /* 0x000f280000000800 */
[----:B------:R-:W-:Y:S01]  /*3500*/  LDS R25, [R12+0x700] ;  /* 0x000700000c197984 */ /* 0x000fe20000000800 */
[----:B----4-:R-:W-:-:S03]  /*3510*/  FFMA R26, R17, R13, R26 ;  /* 0x0000000d111a7223 */ /* 0x010fc6000000001a */
[----:B------:R-:W3:Y:S04]  /*3520*/  LDS R13, [R12+0x600] ;  /* 0x000600000c0d7984 */ /* 0x000ee80000000800 */
[----:B------:R-:W5:Y:S01]  /*3530*/  LDS R17, [R12+0x680] ;  /* 0x000680000c117984 */ /* 0x000f620000000800 */
[----:B---3--:R-:W-:-:S04]  /*3540*/  FFMA R13, R15, R13, R26 ;  /* 0x0000000d0f0d7223 */ /* 0x008fc8000000001a */
[----:B-----5:R-:W-:-:S04]  /*3550*/  FFMA R13, R18, R17, R13 ;  /* 0x00000011120d7223 */ /* 0x020fc8000000000d */
[----:B------:R-:W-:-:S04]  /*3560*/  FFMA R14, R14, R25, R13 ;  /* 0x000000190e0e7223 */ /* 0x000fc8000000000d */
[----:B------:R-:W-:Y:S01]  /*3570*/  FFMA R13, R19, R27, R14 ;  /* 0x0000001b130d7223 */ /* 0x000fe2000000000e */
[----:B------:R-:W-:Y:S06]  /*3580*/  @P0 BRA `(.L_x_110) ;  /* 0xfffffffc00240947 */ /* 0x000fec000383ffff */
.L_x_109:
[----:B------:R-:W-:Y:S05]  /*3590*/  BSYNC.RECONVERGENT B1 ;  /* 0x0000000000017941 */ /* 0x000fea0003800200 */
.L_x_108:
[----:B------:R-:W-:Y:S05]  /*35a0*/  @!P1 BRA `(.L_x_107) ;  /* 0x0000000400489947 */ /* 0x000fea0003800000 */
[----:B------:R-:W-:Y:S01]  /*35b0*/  VIADD R8, R23, 0xffffffff ;  /* 0xffffffff17087836 */ /* 0x000fe20000000000 */
[----:B------:R-:W-:Y:S01]  /*35c0*/  BSSY.RECONVERGENT B1, `(.L_x_111) ;  /* 0x0000023000017945 */ /* 0x000fe20003800200 */
[----:B------:R-:W-:-:S03]  /*35d0*/  ISETP.NE.AND P1, PT, R22, RZ, PT ;  /* 0x000000ff1600720c */ /* 0x000fc60003f25270 */
[----:B------:R-:W-:-:S13]  /*35e0*/  ISETP.GE.U32.AND P0, PT, R8, 0x7, PT ;  /* 0x000000070800780c */ /* 0x000fda0003f06070 */
[----:B------:R-:W-:Y:S05]  /*35f0*/  @!P0 BRA `(.L_x_112) ;  /* 0x00000000007c8947 */ /* 0x000fea0003800000 */
[----:B0-----:R-:W-:-:S05]  /*3600*/  LEA R19, R9, R1, 0x2 ;  /* 0x0000000109137211 */ /* 0x001fca00078e10ff */
        /* <DEDUP_REMOVED lines=20> */
[----:B------:R-:W3:Y:S01]  /*3750*/  LDS R13, [R17+0x180] ;  /* 0x00018000110d7984 */ /* 0x000ee20000000800 */
[----:B-----5:R-:W-:-:S03]  /*3760*/  FFMA R25, R15, R26, R18 ;  /* 0x0000001a0f197223 */ /* 0x020fc60000000012 */
[----:B------:R-:W0:Y:S04]  /*3770*/  LDS R18, [R17+0x200] ;  /* 0x0002000011127984 */ /* 0x000e280000000800 */
[----:B------:R-:W1:Y:S04]  /*3780*/  LDS R26, [R17+0x280] ;  /* 0x00028000111a7984 */ /* 0x000e680000000800 */
[----:B------:R-:W2:Y:S01]  /*3790*/  LDS R15, [R17+0x300] ;  /* 0x00030000110f7984 */ /* 0x000ea20000000800 */
[----:B---3--:R-:W-:-:S04]  /*37a0*/  FFMA R13, R8, R13, R25 ;  /* 0x0000000d080d7223 */ /* 0x008fc80000000019 */
[----:B0-----:R-:W-:-:S04]  /*37b0*/  FFMA R12, R12, R18, R13 ;  /* 0x000000120c0c7223 */ /* 0x001fc8000000000d */
[----:B-1----:R-:W-:-:S04]  /*37c0*/  FFMA R11, R11, R26, R12 ;  /* 0x0000001a0b0b7223 */ /* 0x002fc8000000000c */
[----:B--2---:R-:W-:-:S04]  /*37d0*/  FFMA R11, R10, R15, R11 ;  /* 0x0000000f0a0b7223 */ /* 0x004fc8000000000b */
[----:B------:R-:W-:-:S07]  /*37e0*/  FFMA R13, R14, R19, R11 ;  /* 0x000000130e0d7223 */ /* 0x000fce000000000b */
.L_x_112:
[----:B------:R-:W-:Y:S05]  /*37f0*/  BSYNC.RECONVERGENT B1 ;  /* 0x0000000000017941 */ /* 0x000fea0003800200 */
.L_x_111:
[----:B------:R-:W-:Y:S05]  /*3800*/  @!P1 BRA `(.L_x_107) ;  /* 0x0000000000b09947 */ /* 0x000fea0003800000 */
[----:B------:R-:W-:Y:S01]  /*3810*/  VIADD R8, R22, 0xffffffff ;  /* 0xffffffff16087836 */ /* 0x000fe20000000000 */
[----:B------:R-:W-:Y:S01]  /*3820*/  BSSY.RECONVERGENT B1, `(.L_x_113) ;  /* 0x0000017000017945 */ /* 0x000fe20003800200 */
[----:B------:R-:W-:-:S03]  /*3830*/  ISETP.NE.AND P1, PT, R2, RZ, PT ;  /* 0x000000ff0200720c */ /* 0x000fc60003f25270 */
[----:B------:R-:W-:-:S13]  /*3840*/  ISETP.GE.U32.AND P0, PT, R8, 0x3, PT ;  /* 0x000000030800780c */ /* 0x000fda0003f06070 */
[----:B------:R-:W-:Y:S05]  /*3850*/  @!P0 BRA `(.L_x_114) ;  /* 0x00000000004c8947 */ /* 0x000fea0003800000 */
[----:B------:R-:W-:-:S05]  /*3860*/  LEA R8, R9, R1, 0x2 ;  /* 0x0000000109087211 */ /* 0x000fca00078e10ff */
[----:B0-----:R-:W2:Y:S04]  /*3870*/  LDL R10, [R8] ;  /* 0x00000000080a7983 */ /* 0x001ea80000100800 */
[----:B------:R-:W4:Y:S04]  /*3880*/  LDL R15, [R8+0x80] ;  /* 0x00008000080f7983 */ /* 0x000f280000100800 */
[----:B------:R-:W5:Y:S04]  /*3890*/  LDL R17, [R8+0x100] ;  /* 0x0001000008117983 */ /* 0x000f680000100800 */
[----:B------:R-:W3:Y:S01]  /*38a0*/  LDL R19, [R8+0x180] ;  /* 0x0001800008137983 */ /* 0x000ee20000100800 */
[----:B------:R-:W0:Y:S01]  /*38b0*/  S2UR UR11, SR_CgaCtaId ;  /* 0x00000000000b79c3 */ /* 0x000e220000008800 */
[----:B------:R-:W-:Y:S01]  /*38c0*/  UMOV UR10, 0x400 ;  /* 0x00000400000a7882 */ /* 0x000fe20000000000 */
[----:B------:R-:W-:Y:S01]  /*38d0*/  IMAD R11, R4, UR9, R9 ;  /* 0x00000009040b7c24 */ /* 0x000fe2000f8e0209 */
[----:B------:R-:W-:Y:S01]  /*38e0*/  IADD3 R9, PT, PT, R9, 0x80, RZ ;  /* 0x0000008009097810 */ /* 0x000fe20007ffe0ff */
        /* <DEDUP_REMOVED lines=10> */
.L_x_114:
[----:B------:R-:W-:Y:S05]  /*3990*/  BSYNC.RECONVERGENT B1 ;  /* 0x0000000000017941 */ /* 0x000fea0003800200 */
.L_x_113:
[----:B------:R-:W-:Y:S05]  /*39a0*/  @!P1 BRA `(.L_x_107) ;  /* 0x0000000000489947 */ /* 0x000fea0003800000 */
[----:B------:R-:W-:-:S05]  /*39b0*/  IMAD R8, R9, 0x4, R1 ;  /* 0x0000000409087824 */ /* 0x000fca00078e0201 */
[----:B0-----:R-:W2:Y:S01]  /*39c0*/  LDL R10, [R8] ;  /* 0x00000000080a7983 */ /* 0x001ea20000100800 */
        /* <DEDUP_REMOVED lines=16> */
.L_x_107:
[----:B------:R-:W-:Y:S05]  /*3ad0*/  BSYNC.RECONVERGENT B0 ;  /* 0x0000000000007941 */ /* 0x000fea0003800200 */
.L_x_106:
[----:B------:R-:W1:Y:S01]  /*3ae0*/  SHFL.DOWN PT, R8, R13, 0x10, 0x1f ;  /* 0x0a001f000d087f89 */ /* 0x000e6200000e0000 */
[----:B------:R-:W-:Y:S01]  /*3af0*/  ISETP.NE.AND P0, PT, R24, RZ, PT ;  /* 0x000000ff1800720c */ /* 0x000fe20003f05270 */
[----:B------:R-:W-:Y:S01]  /*3b00*/  BSSY.RECONVERGENT B0, `(.L_x_115) ;  /* 0x000009d000007945 */ /* 0x000fe20003800200 */
[----:B-1----:R-:W-:-:S05]  /*3b10*/  FADD R8, R8, R13 ;  /* 0x0000000d08087221 */ /* 0x002fca0000000000 */
[----:B------:R-:W1:Y:S02]  /*3b20*/  SHFL.DOWN PT, R9, R8, 0x8, 0x1f ;  /* 0x09001f0008097f89 */ /* 0x000e6400000e0000 */
[----:B-1----:R-:W-:-:S05]  /*3b30*/  FADD R9, R8, R9 ;  /* 0x0000000908097221 */ /* 0x002fca0000000000 */
[----:B0-----:R-:W0:Y:S02]  /*3b40*/  SHFL.DOWN PT, R10, R9, 0x4, 0x1f ;  /* 0x08801f00090a7f89 */ /* 0x001e2400000e0000 */
[----:B0-----:R-:W-:-:S05]  /*3b50*/  FADD R10, R9, R10 ;  /* 0x0000000a090a7221 */ /* 0x001fca0000000000 */
[----:B------:R-:W0:Y:S02]  /*3b60*/  SHFL.DOWN PT, R11, R10, 0x2, 0x1f ;  /* 0x08401f000a0b7f89 */ /* 0x000e2400000e0000 */
[----:B0-----:R-:W-:-:S05]  /*3b70*/  FADD R11, R10, R11 ;  /* 0x0000000b0a0b7221 */ /* 0x001fca0000000000 */
[----:B------:R-:W0:Y:S02]  /*3b80*/  SHFL.DOWN PT, R12, R11, 0x1, 0x1f ;  /* 0x08201f000b0c7f89 */ /* 0x000e2400000e0000 */
[----:B0-----:R-:W-:Y:S01]  /*3b90*/  FADD R12, R11, R12 ;  /* 0x0000000c0b0c7221 */ /* 0x001fe20000000000 */
[----:B------:R-:W-:Y:S06]  /*3ba0*/  @P0 BRA `(.L_x_116) ;  /* 0x0000000800480947 */ /* 0x000fec0003800000 */
[----:B------:R-:W0:Y:S01]  /*3bb0*/  LDCU UR10, c[0x0][0x3b0] ;  /* 0x00007600ff0a77ac */ /* 0x000e220008000800 */
[----:B------:R-:W-:Y:S01]  /*3bc0*/  ISETP.GE.U32.AND P1, PT, R4, 0x10, PT ;  /* 0x000000100400780c */ /* 0x000fe20003f26070 */
[----:B0-----:R-:W-:-:S04]  /*3bd0*/  FFMA R8, R12, UR10, -R3 ;  /* 0x0000000a0c087c23 */ /* 0x001fc80008000803 */
[----:B------:R-:W-:Y:S01]  /*3be0*/  FMUL R9, R8, 1.4426950216293334961 ;  /* 0x3fb8aa3b08097820 */ /* 0x000fe20000400000 */
[----:B------:R-:W-:-:S04]  /*3bf0*/  HFMA2 R8, -RZ, RZ, 0, 0 ;  /* 0x00000000ff087431 */ /* 0x000fc800000001ff */
[----:B------:R-:W-:-:S13]  /*3c00*/  FSETP.GEU.AND P0, PT, R9, -126, PT ;  /* 0xc2fc00000900780b */ /* 0x000fda0003f0e000 */
[----:B------:R-:W-:-:S04]  /*3c10*/  @!P0 FMUL R9, R9, 0.5 ;  /* 0x3f00000009098820 */ /* 0x000fc80000400000 */
[----:B------:R-:W0:Y:S02]  /*3c20*/  MUFU.EX2 R19, R9 ;  /* 0x0000000900137308 */ /* 0x000e240000000800 */
[----:B0-----:R-:W-:Y:S01]  /*3c30*/  @!P0 FMUL R19, R19, R19 ;  /* 0x0000001313138220 */ /* 0x001fe20000400000 */
[----:B------:R-:W-:Y:S06]  /*3c40*/  @!P1 BRA `(.L_x_117) ;  /* 0x0000000000c09947 */ /* 0x000fec0003800000 */
[----:B------:R-:W-:-:S07]  /*3c50*/  MOV R18, RZ ;  /* 0x000000ff00127202 */ /* 0x000fce0000000f00 */
.L_x_118:
[----:B-1----:R-:W-:-:S05]  /*3c60*/  IMAD R17, R18, 0x4, R7 ;  /* 0x0000000412117824 */ /* 0x002fca00078e0207 */
[----:B------:R-:W2:Y:S04]  /*3c70*/  LDL.128 R8, [R17] ;  /* 0x0000000011087983 */ /* 0x000ea80000100c00 */
[----:B------:R-:W4:Y:S01]  /*3c80*/  LDL.128 R12, [R17+0x10] ;  /* 0x00001000110c7983 */ /* 0x000f220000100c00 */
[----:B------:R-:W-:-:S05]  /*3c90*/  IMAD R25, R4, UR9, R18 ;  /* 0x0000000904197c24 */ /* 0x000fca000f8e0212 */
[----:B------:R-:W-:-:S05]  /*3ca0*/  LEA R25, R25, UR7, 0x2 ;  /* 0x0000000719197c11 */ /* 0x000fca000f8e10ff */
[----:B------:R-:W2:Y:S04]  /*3cb0*/  LDS R26, [R25] ;  /* 0x00000000191a7984 */ /* 0x000ea80000000800 */
[----:B------:R-:W0:Y:S04]  /*3cc0*/  LDS R27, [R25+0x8] ;  /* 0x00000800191b7984 */ /* 0x000e280000000800 */
[----:B------:R-:W-:Y:S04]  /*3cd0*/  LDS R28, [R25+0x34] ;  /* 0x00003400191c7984 */ /* 0x000fe80000000800 */
[----:B------:R-:W-:Y:S01]  /*3ce0*/  LDS R29, [R25+0x3c] ;  /* 0x00003c00191d7984 */ /* 0x000fe20000000800 */
[C---:B--2---:R-:W-:Y:S01]  /*3cf0*/  FFMA R8, R19.reuse, R26, R8 ;  /* 0x0000001a13087223 */ /* 0x044fe20000000008 */
[----:B0-----:R-:W-:-:S02]  /*3d00*/  FFMA R10, R19, R27, R10 ;  /* 0x0000001b130a7223 */ /* 0x001fc4000000000a */
[----:B------:R-:W0:Y:S04]  /*3d10*/  LDS R26, [R25+0x4] ;  /* 0x00000400191a7984 */ /* 0x000e280000000800 */
[----:B------:R-:W4:Y:S01]  /*3d20*/  LDS R27, [R25+0x10] ;  /* 0x00001000191b7984 */ /* 0x000f220000000800 */
[----:B0-----:R-:W-:-:S03]  /*3d30*/  FFMA R9, R19, R26, R9 ;  /* 0x0000001a13097223 */ /* 0x001fc60000000009 */
[----:B------:R-:W0:Y:S01]  /*3d40*/  LDS R26, [R25+0xc] ;  /* 0x00000c00191a7984 */ /* 0x000e220000000800 */
[----:B----4-:R-:W-:-:S03]  /*3d50*/  FFMA R12, R19, R27, R12 ;  /* 0x0000001b130c7223 */ /* 0x010fc6000000000c */
[----:B------:R-:W1:Y:S01]  /*3d60*/  LDS R27, [R25+0x18] ;  /* 0x00001800191b7984 */ /* 0x000e620000000800 */
[----:B0-----:R-:W-:-:S03]  /*3d70*/  FFMA R11, R19, R26, R11 ;  /* 0x0000001a130b7223 */ /* 0x001fc6000000000b */
[----:B------:R-:W0:Y:S04]  /*3d80*/  LDS R26, [R25+0x14] ;  /* 0x00001400191a7984 */ /* 0x000e280000000800 */
[----:B------:R2:W-:Y:S04]  /*3d90*/  STL.128 [R17], R8 ;  /* 0x0000000811007387 */ /* 0x0005e80000100c00 */
[----:B--2---:R-:W2:Y:S01]  /*3da0*/  LDL.128 R8, [R17+0x20] ;  /* 0x0000200011087983 */ /* 0x004ea20000100c00 */
[----:B-1----:R-:W-:-:S03]  /*3db0*/  FFMA R14, R19, R27, R14 ;  /* 0x0000001b130e7223 */ /* 0x002fc6000000000e */
[----:B------:R-:W-:Y:S01]  /*3dc0*/  LDS R27, [R25+0x28] ;  /* 0x00002800191b7984 */ /* 0x000fe20000000800 */
[----:B0-----:R-:W-:-:S03]  /*3dd0*/  FFMA R13, R19, R26, R13 ;  /* 0x0000001a130d7223 */ /* 0x001fc6000000000d */
[----:B------:R-:W0:Y:S02]  /*3de0*/  LDS R26, [R25+0x1c] ;  /* 0x00001c00191a7984 */ /* 0x000e240000000800 */
[----:B0-----:R-:W-:Y:S02]  /*3df0*/  FFMA R15, R19, R26, R15 ;  /* 0x0000001a130f7223 */ /* 0x001fe4000000000f */
[----:B------:R-:W2:Y:S04]  /*3e00*/  LDS R26, [R25+0x20] ;  /* 0x00002000191a7984 */ /* 0x000ea80000000800 */
[----:B------:R0:W-:Y:S04]  /*3e10*/  STL.128 [R17+0x10], R12 ;  /* 0x0000100c11007387 */ /* 0x0001e80000100c00 */
[----:B0-----:R-:W4:Y:S01]  /*3e20*/  LDL.128 R12, [R17+0x30] ;  /* 0x00003000110c7983 */ /* 0x001f220000100c00 */
[----:B------:R-:W-:-:S04]  /*3e30*/  IADD3 R18, PT, PT, R18, 0x10, RZ ;  /* 0x0000001012127810 */ /* 0x000fc80007ffe0ff */
[----:B------:R-:W-:Y:S01]  /*3e40*/  ISETP.NE.AND P0, PT, R18, UR16, PT ;  /* 0x0000001012007c0c */ /* 0x000fe2000bf05270 */
[C---:B--2---:R-:W-:Y:S01]  /*3e50*/  FFMA R8, R19.reuse, R26, R8 ;  /* 0x0000001a13087223 */ /* 0x044fe20000000008 */
[C---:B------:R-:W-:Y:S01]  /*3e60*/  FFMA R10, R19.reuse, R27, R10 ;  /* 0x0000001b130a7223 */ /* 0x040fe2000000000a */
[----:B------:R-:W0:Y:S04]  /*3e70*/  LDS R26, [R25+0x24] ;  /* 0x00002400191a7984 */ /* 0x000e280000000800 */
[----:B------:R-:W-:Y:S01]  /*3e80*/  LDS R27, [R25+0x38] ;  /* 0x00003800191b7984 */ /* 0x000fe20000000800 */
[----:B0-----:R-:W-:-:S03]  /*3e90*/  FFMA R9, R19, R26, R9 ;  /* 0x0000001a13097223 */ /* 0x001fc60000000009 */
[----:B------:R-:W0:Y:S02]  /*3ea0*/  LDS R26, [R25+0x2c] ;  /* 0x00002c00191a7984 */ /* 0x000e240000000800 */
[C---:B0-----:R-:W-:Y:S01]  /*3eb0*/  FFMA R11, R19.reuse, R26, R11 ;  /* 0x0000001a130b7223 */ /* 0x041fe2000000000b */
[C---:B----4-:R-:W-:Y:S01]  /*3ec0*/  FFMA R13, R19.reuse, R28, R13 ;  /* 0x0000001c130d7223 */ /* 0x050fe2000000000d */
[----:B------:R-:W0:Y:S01]  /*3ed0*/  LDS R26, [R25+0x30] ;  /* 0x00003000191a7984 */ /* 0x000e220000000800 */
[C---:B------:R-:W-:Y:S01]  /*3ee0*/  FFMA R14, R19.reuse, R27, R14 ;  /* 0x0000001b130e7223 */ /* 0x040fe2000000000e */
[C---:B------:R-:W-:Y:S02]  /*3ef0*/  FFMA R15, R19.reuse, R29, R15 ;  /* 0x0000001d130f7223 */ /* 0x040fe4000000000f */
[----:B------:R1:W-:Y:S01]  /*3f00*/  STL.128 [R17+0x20], R8 ;  /* 0x0000200811007387 */ /* 0x0003e20000100c00 */
[----:B0-----:R-:W-:-:S05]  /*3f10*/  FFMA R12, R19, R26, R12 ;  /* 0x0000001a130c7223 */ /* 0x001fca000000000c */
[----:B------:R1:W-:Y:S01]  /*3f20*/  STL.128 [R17+0x30], R12 ;  /* 0x0000300c11007387 */ /* 0x0003e20000100c00 */
[----:B------:R-:W-:Y:S05]  /*3f30*/  @P0 BRA `(.L_x_118) ;  /* 0xfffffffc00480947 */ /* 0x000fea000383ffff */
[----:B-1----:R-:W-:-:S07]  /*3f40*/  MOV R8, UR16 ;  /* 0x0000001000087c02 */ /* 0x002fce0008000f00 */
.L_x_117:
[----:B------:R-:W-:Y:S01]  /*3f50*/  UISETP.NE.AND UP2, UPT, UR14, URZ, UPT ;  /* 0x000000ff0e00728c */ /* 0x000fe2000bf45270 */
[----:B------:R-:W-:-:S08]  /*3f60*/  FADD R20, R20, R19 ;  /* 0x0000001314147221 */ /* 0x000fd00000000000 */
[----:B------:R-:W-:Y:S05]  /*3f70*/  BRA.U !UP2, `(.L_x_116) ;  /* 0x000000050a547547 */ /* 0x000fea000b800000 */
[----:B------:R-:W-:Y:S02]  /*3f80*/  UIADD3 UR10, UPT, UPT, UR14, -0x1, URZ ;  /* 0xffffffff0e0a7890 */ /* 0x000fe4000fffe0ff */
[----:B------:R-:W-:Y:S02]  /*3f90*/  UISETP.NE.AND UP3, UPT, UR15, URZ, UPT ;  /* 0x000000ff0f00728c */ /* 0x000fe4000bf65270 */
[----:B------:R-:W-:-:S09]  /*3fa0*/  UISETP.GE.U32.AND UP2, UPT, UR10, 0x7, UPT ;  /* 0x000000070a00788c */ /* 0x000fd2000bf46070 */
[----:B------:R-:W-:Y:S05]  /*3fb0*/  BRA.U !UP2, `(.L_x_119) ;  /* 0x000000010a907547 */ /* 0x000fea000b800000 */
[----:B------:R-:W-:-:S05]  /*3fc0*/  IMAD R9, R8, 0x4, R7 ;  /* 0x0000000408097824 */ /* 0x000fca00078e0207 */
[----:B------:R-:W2:Y:S04]  /*3fd0*/  LDL R28, [R9] ;  /* 0x00000000091c7983 */ /* 0x000ea80000100800 */
[----:B------:R-:W4:Y:S04]  /*3fe0*/  LDL R14, [R9+0x4] ;  /* 0x00000400090e7983 */ /* 0x000f280000100800 */
[----:B------:R-:W5:Y:S01]  /*3ff0*/  LDL R12, [R9+0x8] ;  /* 0x00000800090c7983 */ /* 0x000f620000100800 */
[----:B------:R-:W-:-:S03]  /*4000*/  IMAD R10, R4, UR9, R8 ;  /* 0x00000009040a7c24 */ /* 0x000fc6000f8e0208 */
[----:B------:R-:W3:Y:S02]  /*4010*/  LDL R18, [R9+0xc] ;  /* 0x00000c0009127983 */ /* 0x000ee40000100800 */
[----:B------:R-:W-:Y:S02]  /*4020*/  LEA R10, R10, UR7, 0x2 ;  /* 0x000000070a0a7c11 */ /* 0x000fe4000f8e10ff */
[----:B------:R-:W3:Y:S04]  /*4030*/  LDL R13, [R9+0x10] ;  /* 0x00001000090d7983 */ /* 0x000ee80000100800 */
[----:B------:R-:W2:Y:S04]  /*4040*/  LDS R26, [R10] ;  /* 0x000000000a1a7984 */ /* 0x000ea80000000800 */
[----:B------:R-:W3:Y:S04]  /*4050*/  LDL R11, [R9+0x14] ;  /* 0x00001400090b7983 */ /* 0x000ee80000100800 */
[----:B------:R-:W4:Y:S04]  /*4060*/  LDS R17, [R10+0x4] ;  /* 0x000004000a117984 */ /* 0x000f280000000800 */
[----:B------:R-:W-:Y:S04]  /*4070*/  LDS R25, [R10+0x14] ;  /* 0x000014000a197984 */ /* 0x000fe80000000800 */
[----:B------:R-:W-:Y:S01]  /*4080*/  LDS R27, [R10+0x1c] ;  /* 0x00001c000a1b7984 */ /* 0x000fe20000000800 */
[----:B--2---:R-:W-:-:S03]  /*4090*/  FFMA R15, R19, R26, R28 ;  /* 0x0000001a130f7223 */ /* 0x004fc6000000001c */
[----:B------:R-:W2:Y:S04]  /*40a0*/  LDL R28, [R9+0x18] ;  /* 0x00001800091c7983 */ /* 0x000ea80000100800 */
[----:B------:R-:W2:Y:S01]  /*40b0*/  LDL R26, [R9+0x1c] ;  /* 0x00001c00091a7983 */ /* 0x000ea20000100800 */
[----:B----4-:R-:W-:-:S03]  /*40c0*/  FFMA R14, R19, R17, R14 ;  /* 0x00000011130e7223 */ /* 0x010fc6000000000e */
[----:B------:R-:W5:Y:S02]  /*40d0*/  LDS R17, [R10+0x8] ;  /* 0x000008000a117984 */ /* 0x000f640000000800 */
[C---:B-----5:R-:W-:Y:S02]  /*40e0*/  FFMA R12, R19.reuse, R17, R12 ;  /* 0x00000011130c7223 */ /* 0x060fe4000000000c */
[----:B------:R-:W3:Y:S04]  /*40f0*/  LDS R17, [R10+0xc] ;  /* 0x00000c000a117984 */ /* 0x000ee80000000800 */
[----:B------:R-:W-:Y:S04]  /*4100*/  STL [R9], R15 ;  /* 0x0000000f09007387 */ /* 0x000fe80000100800 */
[----:B------:R-:W-:Y:S01]  /*4110*/  LDS R15, [R10+0x18] ;  /* 0x000018000a0f7984 */ /* 0x000fe20000000800 */
[----:B---3--:R-:W-:-:S03]  /*4120*/  FFMA R18, R19, R17, R18 ;  /* 0x0000001113127223 */ /* 0x008fc60000000012 */
[----:B------:R-:W0:Y:S01]  /*4130*/  LDS R17, [R10+0x10] ;  /* 0x000010000a117984 */ /* 0x000e220000000800 */
[----:B------:R-:W-:-:S03]  /*4140*/  FFMA R11, R19, R25, R11 ;  /* 0x00000019130b7223 */ /* 0x000fc6000000000b */
[----:B------:R1:W-:Y:S04]  /*4150*/  STL [R9+0x4], R14 ;  /* 0x0000040e09007387 */ /* 0x0003e80000100800 */
[----:B------:R1:W-:Y:S04]  /*4160*/  STL [R9+0x8], R12 ;  /* 0x0000080c09007387 */ /* 0x0003e80000100800 */
[----:B------:R1:W-:Y:S04]  /*4170*/  STL [R9+0xc], R18 ;  /* 0x00000c1209007387 */ /* 0x0003e80000100800 */
[----:B------:R1:W-:Y:S01]  /*4180*/  STL [R9+0x14], R11 ;  /* 0x0000140b09007387 */ /* 0x0003e20000100800 */
[----:B0-----:R-:W-:-:S05]  /*4190*/  FFMA R13, R19, R17, R13 ;  /* 0x00000011130d7223 */ /* 0x001fca000000000d */
[----:B------:R1:W-:Y:S01]  /*41a0*/  STL [R9+0x10], R13 ;  /* 0x0000100d09007387 */ /* 0x0003e20000100800 */
[----:B------:R-:W-:Y:S01]  /*41b0*/  IADD3 R8, PT, PT, R8, 0x8, RZ ;  /* 0x0000000808087810 */ /* 0x000fe20007ffe0ff */
[C---:B--2---:R-:W-:Y:S01]  /*41c0*/  FFMA R28, R19.reuse, R15, R28 ;  /* 0x0000000f131c7223 */ /* 0x044fe2000000001c */
[----:B------:R-:W-:-:S04]  /*41d0*/  FFMA R26, R19, R27, R26 ;  /* 0x0000001b131a7223 */ /* 0x000fc8000000001a */
[----:B------:R1:W-:Y:S04]  /*41e0*/  STL [R9+0x18], R28 ;  /* 0x0000181c09007387 */ /* 0x0003e80000100800 */
[----:B------:R1:W-:Y:S02]  /*41f0*/  STL [R9+0x1c], R26 ;  /* 0x00001c1a09007387 */ /* 0x0003e40000100800 */
.L_x_119:
[----:B------:R-:W-:Y:S05]  /*4200*/  BRA.U !UP3, `(.L_x_116) ;  /* 0x000000010bb07547 */ /* 0x000fea000b800000 */
[----:B------:R-:W-:Y:S02]  /*4210*/  UIADD3 UR10, UPT, UPT, UR15, -0x1, URZ ;  /* 0xffffffff0f0a7890 */ /* 0x000fe4000fffe0ff */
[----:B------:R-:W-:Y:S02]  /*4220*/  UISETP.NE.AND UP3, UPT, UR17, URZ, UPT ;  /* 0x000000ff1100728c */ /* 0x000fe4000bf65270 */
[----:B------:R-:W-:-:S09]  /*4230*/  UISETP.GE.U32.AND UP2, UPT, UR10, 0x3, UPT ;  /* 0x000000030a00788c */ /* 0x000fd2000bf46070 */
[----:B------:R-:W-:Y:S05]  /*4240*/  BRA.U !UP2, `(.L_x_120) ;  /* 0x000000010a507547 */ /* 0x000fea000b800000 */
[----:B-1----:R-:W-:-:S05]  /*4250*/  LEA R9, R8, R7, 0x2 ;  /* 0x0000000708097211 */ /* 0x002fca00078e10ff */
[----:B------:R-:W2:Y:S04]  /*4260*/  LDL R12, [R9] ;  /* 0x00000000090c7983 */ /* 0x000ea80000100800 */
[----:B------:R-:W4:Y:S04]  /*4270*/  LDL R14, [R9+0x4] ;  /* 0x00000400090e7983 */ /* 0x000f280000100800 */
[----:B------:R-:W5:Y:S04]  /*4280*/  LDL R18, [R9+0x8] ;  /* 0x0000080009127983 */ /* 0x000f680000100800 */
[----:B------:R-:W3:Y:S01]  /*4290*/  LDL R10, [R9+0xc] ;  /* 0x00000c00090a7983 */ /* 0x000ee20000100800 */
[----:B------:R-:W-:-:S02]  /*42a0*/  IMAD R11, R4, UR9, R8 ;  /* 0x00000009040b7c24 */ /* 0x000fc4000f8e0208 */
[----:B------:R-:W-:-:S03]  /*42b0*/  VIADD R8, R8, 0x4 ;  /* 0x0000000408087836 */ /* 0x000fc60000000000 */
[----:B------:R-:W-:-:S05]  /*42c0*/  LEA R11, R11, UR7, 0x2 ;  /* 0x000000070b0b7c11 */ /* 0x000fca000f8e10ff */
[----:B------:R-:W2:Y:S04]  /*42d0*/  LDS R13, [R11] ;  /* 0x000000000b0d7984 */ /* 0x000ea80000000800 */
[----:B------:R-:W4:Y:S04]  /*42e0*/  LDS R15, [R11+0x4] ;  /* 0x000004000b0f7984 */ /* 0x000f280000000800 */
[----:B------:R-:W5:Y:S04]  /*42f0*/  LDS R17, [R11+0x8] ;  /* 0x000008000b117984 */ /* 0x000f680000000800 */
[----:B------:R-:W3:Y:S01]  /*4300*/  LDS R25, [R11+0xc] ;  /* 0x00000c000b197984 */ /* 0x000ee20000000800 */
[C---:B--2---:R-:W-:Y:S01]  /*4310*/  FFMA R12, R19.reuse, R13, R12 ;  /* 0x0000000d130c7223 */ /* 0x044fe2000000000c */
[----:B----4-:R-:W-:-:S04]  /*4320*/  FFMA R14, R19, R15, R14 ;  /* 0x0000000f130e7223 */ /* 0x010fc8000000000e */
[----:B------:R0:W-:Y:S01]  /*4330*/  STL [R9], R12 ;  /* 0x0000000c09007387 */ /* 0x0001e20000100800 */
[----:B-----5:R-:W-:-:S03]  /*4340*/  FFMA R18, R19, R17, R18 ;  /* 0x0000001113127223 */ /* 0x020fc60000000012 */
[----:B------:R0:W-:Y:S01]  /*4350*/  STL [R9+0x4], R14 ;  /* 0x0000040e09007387 */ /* 0x0001e20000100800 */
[----:B---3--:R-:W-:-:S03]  /*4360*/  FFMA R10, R19, R25, R10 ;  /* 0x00000019130a7223 */ /* 0x008fc6000000000a */
[----:B------:R0:W-:Y:S04]  /*4370*/  STL [R9+0x8], R18 ;  /* 0x0000081209007387 */ /* 0x0001e80000100800 */
[----:B------:R0:W-:Y:S02]  /*4380*/  STL [R9+0xc], R10 ;  /* 0x00000c0a09007387 */ /* 0x0001e40000100800 */
.L_x_120:
[----:B------:R-:W-:Y:S05]  /*4390*/  BRA.U !UP3, `(.L_x_116) ;  /* 0x000000010b4c7547 */ /* 0x000fea000b800000 */
[----:B01----:R-:W-:-:S05]  /*43a0*/  LEA R9, R8, R7, 0x2 ;  /* 0x0000000708097211 */ /* 0x003fca00078e10ff */
[----:B------:R-:W2:Y:S01]  /*43b0*/  LDL R10, [R9] ;  /* 0x00000000090a7983 */ /* 0x000ea20000100800 */
[----:B------:R-:W-:Y:S01]  /*43c0*/  IMAD R8, R4, UR9, R8 ;  /* 0x0000000904087c24 */ /* 0x000fe2000f8e0208 */
[----:B------:R-:W-:-:S04]  /*43d0*/  UISETP.NE.AND UP2, UPT, UR17, 0x1, UPT ;  /* 0x000000011100788c */ /* 0x000fc8000bf45270 */
[----:B------:R-:W-:-:S05]  /*43e0*/  LEA R11, R8, UR7, 0x2 ;  /* 0x00000007080b7c11 */ /* 0x000fca000f8e10ff */
[----:B------:R-:W2:Y:S02]  /*43f0*/  LDS R8, [R11] ;  /* 0x000000000b087984 */ /* 0x000ea40000000800 */
[----:B--2---:R-:W-:-:S05]  /*4400*/  FFMA R8, R19, R8, R10 ;  /* 0x0000000813087223 */ /* 0x004fca000000000a */
[----:B------:R2:W-:Y:S01]  /*4410*/  STL [R9], R8 ;  /* 0x0000000809007387 */ /* 0x0005e20000100800 */
[----:B------:R-:W-:Y:S05]  /*4420*/  BRA.U !UP2, `(.L_x_116) ;  /* 0x000000010a287547 */ /* 0x000fea000b800000 */
[----:B------:R-:W4:Y:S01]  /*4430*/  LDL R10, [R9+0x4] ;  /* 0x00000400090a7983 */ /* 0x000f220000100800 */
[----:B------:R-:W-:-:S03]  /*4440*/  UISETP.NE.AND UP2, UPT, UR17, 0x2, UPT ;  /* 0x000000021100788c */ /* 0x000fc6000bf45270 */
[----:B--2---:R-:W4:Y:S02]  /*4450*/  LDS R8, [R11+0x4] ;  /* 0x000004000b087984 */ /* 0x004f240000000800 */
[----:B----4-:R-:W-:-:S05]  /*4460*/  FFMA R8, R19, R8, R10 ;  /* 0x0000000813087223 */ /* 0x010fca000000000a */
[----:B------:R4:W-:Y:S01]  /*4470*/  STL [R9+0x4], R8 ;  /* 0x0000040809007387 */ /* 0x0009e20000100800 */
[----:B------:R-:W-:Y:S05]  /*4480*/  BRA.U !UP2, `(.L_x_116) ;  /* 0x000000010a107547 */ /* 0x000fea000b800000 */
[----:B------:R-:W2:Y:S04]  /*4490*/  LDL R10, [R9+0x8] ;  /* 0x00000800090a7983 */ /* 0x000ea80000100800 */
[----:B----4-:R-:W2:Y:S02]  /*44a0*/  LDS R8, [R11+0x8] ;  /* 0x000008000b087984 */ /* 0x010ea40000000800 */
[----:B--2---:R-:W-:-:S05]  /*44b0*/  FFMA R8, R19, R8, R10 ;  /* 0x0000000813087223 */ /* 0x004fca000000000a */
[----:B------:R0:W-:Y:S02]  /*44c0*/  STL [R9+0x8], R8 ;  /* 0x0000080809007387 */ /* 0x0001e40000100800 */
.L_x_116:
[----:B------:R-:W-:Y:S05]  /*44d0*/  BSYNC.RECONVERGENT B0 ;  /* 0x0000000000007941 */ /* 0x000fea0003800200 */
.L_x_115:
[----:B------:R-:W-:Y:S05]  /*44e0*/  BRA.U UP1, `(.L_x_121) ;  /* 0xffffffe901fc7547 */ /* 0x000fea000b83ffff */
.L_x_92:
[----:B------:R-:W-:Y:S01]  /*44f0*/  BAR.SYNC.DEFER_BLOCKING 0x0 ;  /* 0x0000000000007b1d */ /* 0x000fe20000010000 */
[----:B------:R-:W-:-:S05]  /*4500*/  UIADD3 UR18, UPT, UPT, UR18, -0x40, URZ ;  /* 0xffffffc012127890 */ /* 0x000fca000fffe0ff */
[----:B------:R-:W-:Y:S07]  /*4510*/  BRA.U UP0, `(.L_x_122) ;  /* 0xffffffdd00487547 */ /* 0x000fee000b83ffff */
[----:B------:R-:W-:Y:S01]  /*4520*/  ISETP.NE.AND P0, PT, R24, RZ, PT ;  /* 0x000000ff1800720c */ /* 0x000fe20003f05270 */
[----:B012-4-:R0:W1:-:S12]  /*4530*/  SHFL.IDX PT, R9, R20, RZ, 0x1f ;  /* 0x00001fff14097589 */ /* 0x01705800000e0000 */
[----:B0-----:R-:W-:Y:S05]  /*4540*/  @P0 EXIT ;  /* 0x000000000000094d */ /* 0x001fea0003800000 */
[C---:B-1----:R-:W-:Y:S02]  /*4550*/  IADD3 R0, PT, PT, R9.reuse, 0x1800000, RZ ;  /* 0x0180000009007810 */ /* 0x042fe40007ffe0ff */
[----:B------:R-:W-:Y:S02]  /*4560*/  ISETP.GE.AND P3, PT, R4, 0x1, PT ;  /* 0x000000010400780c */ /* 0x000fe40003f66270 */
[----:B------:R-:W-:Y:S02]  /*4570*/  LOP3.LUT R0, R0, 0x7f800000, RZ, 0xc0, !PT ;  /* 0x7f80000000007812 */ /* 0x000fe400078ec0ff */
[----:B------:R-:W-:Y:S02]  /*4580*/  FSETP.GT.AND P4, PT, R9, RZ, PT ;  /* 0x000000ff0900720b */ /* 0x000fe40003f84000 */
[----:B------:R-:W-:-:S13]  /*4590*/  ISETP.GT.U32.AND P0, PT, R0, 0x1ffffff, PT ;  /* 0x01ffffff0000780c */ /* 0x000fda0003f04070 */
[----:B------:R-:W-:Y:S05]  /*45a0*/  @P0 BRA `(.L_x_123) ;  /* 0x00000000000c0947 */ /* 0x000fea0003800000 */
[----:B------:R-:W-:-:S07]  /*45b0*/  MOV R2, 0x45d0 ;  /* 0x000045d000027802 */ /* 0x000fce0000000f00 */
[----:B---3--:R-:W-:Y:S05]  /*45c0*/  CALL.REL.NOINC `($__internal_2_$__cuda_sm20_rcp_rn_f32_slowpath) ;  /* 0x0000000400ec7944 */ /* 0x008fea0003c00000 */
[----:B------:R-:W-:Y:S05]  /*45d0*/  BRA `(.L_x_124) ;  /* 0x0000000000107947 */ /* 0x000fea0003800000 */
.L_x_123:
[----:B------:R-:W0:Y:S02]  /*45e0*/  MUFU.RCP R0, R9 ;  /* 0x0000000900007308 */ /* 0x000e240000001000 */
[----:B0-----:R-:W-:-:S04]  /*45f0*/  FFMA R2, R9, R0, -1 ;  /* 0xbf80000009027423 */ /* 0x001fc80000000000 */
[----:B------:R-:W-:-:S04]  /*4600*/  FADD.FTZ R3, -R2, -RZ ;  /* 0x800000ff02037221 */ /* 0x000fc80000010100 */
[----:B------:R-:W-:-:S07]  /*4610*/  FFMA R0, R0, R3, R0 ;  /* 0x0000000300007223 */ /* 0x000fce0000000000 */
.L_x_124:
[----:B------:R-:W-:Y:S05]  /*4620*/  @!P3 EXIT ;  /* 0x000000000000b94d */ /* 0x000fea0003800000 */
[----:B------:R-:W0:Y:S01]  /*4630*/  LDC R2, c[0x0][0x3ac] ;  /* 0x0000eb00ff027b82 */ /* 0x000e220000000800 */
[----:B------:R-:W-:Y:S01]  /*4640*/  FSEL R0, R0, RZ, P4 ;  /* 0x000000ff00007208 */ /* 0x000fe20002000000 */
[----:B------:R-:W-:Y:S01]  /*4650*/  IMAD.MOV.U32 R4, RZ, RZ, RZ ;  /* 0x000000ffff047224 */ /* 0x000fe200078e00ff */
[----:B0-----:R-:W-:-:S13]  /*4660*/  ISETP.GE.U32.AND P0, PT, R2, 0x10, PT ;  /* 0x000000100200780c */ /* 0x001fda0003f06070 */
[----:B------:R-:W-:Y:S05]  /*4670*/  @!P0 BRA `(.L_x_125) ;  /* 0x0000000000cc8947 */ /* 0x000fea0003800000 */
[----:B------:R-:W0:Y:S01]  /*4680*/  LDCU.64 UR4, c[0x0][0x398] ;  /* 0x00007300ff0477ac */ /* 0x000e220008000a00 */
[----:B------:R-:W-:Y:S02]  /*4690*/  LOP3.LUT R4, R2, 0x7ffffff0, RZ, 0xc0, !PT ;  /* 0x7ffffff002047812 */ /* 0x000fe400078ec0ff */
[----:B------:R-:W-:Y:S02]  /*46a0*/  IADD3 R6, PT, PT, R1, 0x220, RZ ;  /* 0x0000022001067810 */ /* 0x000fe40007ffe0ff */
[----:B------:R-:W-:Y:S01]  /*46b0*/  MOV R25, R5 ;  /* 0x0000000500197202 */ /* 0x000fe20000000f00 */
[----:B------:R-:W-:Y:S01]  /*46c0*/  IMAD.MOV R24, RZ, RZ, -R4 ;  /* 0x000000ffff187224 */ /* 0x000fe200078e0a04 */
[----:B0-----:R-:W-:-:S04]  /*46d0*/  UIADD3 UR4, UP0, UPT, UR4, 0x20, URZ ;  /* 0x0000002004047890 */ /* 0x001fc8000ff1e0ff */
[----:B------:R-:W-:-:S12]  /*46e0*/  UIADD3.X UR5, UPT, UPT, URZ, UR5, URZ, UP0, !UPT ;  /* 0x00000005ff057290 */ /* 0x000fd800087fe4ff */
.L_x_126:
[----:B0-----:R-:W2:Y:S04]  /*46f0*/  LDL.128 R8, [R6+-0x20] ;  /* 0xffffe00006087983 */ /* 0x001ea80000100c00 */
[----:B------:R-:W4:Y:S04]  /*4700*/  LDL.128 R12, [R6+-0x10] ;  /* 0xfffff000060c7983 */ /* 0x000f280000100c00 */
[----:B------:R-:W5:Y:S04]  /*4710*/  LDL.128 R16, [R6] ;  /* 0x0000000006107983 */ /* 0x000f680000100c00 */
[----:B------:R0:W3:Y:S01]  /*4720*/  LDL.128 R20, [R6+0x10] ;  /* 0x0000100006147983 */ /* 0x0000e20000100c00 */
[----:B------:R-:W-:Y:S01]  /*4730*/  MOV R2, UR4 ;  /* 0x0000000400027c02 */ /* 0x000fe20008000f00 */
[----:B------:R-:W-:Y:S01]  /*4740*/  VIADD R24, R24, 0x10 ;  /* 0x0000001018187836 */ /* 0x000fe20000000000 */
[----:B------:R-:W-:-:S04]  /*4750*/  MOV R3, UR5 ;  /* 0x0000000500037c02 */ /* 0x000fc80008000f00 */
[----:B------:R-:W-:Y:S01]  /*4760*/  ISETP.NE.AND P0, PT, R24, RZ, PT ;  /* 0x000000ff1800720c */ /* 0x000fe20003f05270 */
[C---:B------:R-:W-:Y:S01]  /*4770*/  IMAD.WIDE R2, R25.reuse, 0x4, R2 ;  /* 0x0000000419027825 */ /* 0x040fe200078e0202 */
[----:B0-----:R-:W-:Y:S02]  /*4780*/  IADD3 R6, PT, PT, R6, 0x40, RZ ;  /* 0x0000004006067810 */ /* 0x001fe40007ffe0ff */
[----:B------:R-:W-:Y:S01]  /*4790*/  IADD3 R25, PT, PT, R25, 0x10, RZ ;  /* 0x0000001019197810 */ /* 0x000fe20007ffe0ff */
[C---:B--2---:R-:W-:Y:S01]  /*47a0*/  FMUL R27, R0.reuse, R8 ;  /* 0x00000008001b7220 */ /* 0x044fe20000400000 */
[C---:B------:R-:W-:Y:S01]  /*47b0*/  FMUL R9, R0.reuse, R9 ;  /* 0x0000000900097220 */ /* 0x040fe20000400000 */
[C---:B------:R-:W-:Y:S01]  /*47c0*/  FMUL R11, R0.reuse, R11 ;  /* 0x0000000b000b7220 */ /* 0x040fe20000400000 */
[C---:B------:R-:W-:Y:S01]  /*47d0*/  FMUL R29, R0.reuse, R10 ;  /* 0x0000000a001d7220 */ /* 0x040fe20000400000 */
[C---:B----4-:R-:W-:Y:S01]  /*47e0*/  FMUL R13, R0.reuse, R13 ;  /* 0x0000000d000d7220 */ /* 0x050fe20000400000 */
[----:B------:R0:W-:Y:S01]  /*47f0*/  STG.E desc[UR12][R2.64+-0x20], R27 ;  /* 0xffffe01b02007986 */ /* 0x0001e2000c10190c */
[C---:B------:R-:W-:Y:S01]  /*4800*/  FMUL R12, R0.reuse, R12 ;  /* 0x0000000c000c7220 */ /* 0x040fe20000400000 */
[C---:B------:R-:W-:Y:S01]  /*4810*/  FMUL R14, R0.reuse, R14 ;  /* 0x0000000e000e7220 */ /* 0x040fe20000400000 */
[C---:B------:R-:W-:Y:S01]  /*4820*/  FMUL R15, R0.reuse, R15 ;  /* 0x0000000f000f7220 */ /* 0x040fe20000400000 */
[----:B------:R1:W-:Y:S01]  /*4830*/  STG.E desc[UR12][R2.64+-0x1c], R9 ;  /* 0xffffe40902007986 */ /* 0x0003e2000c10190c */
[C---:B-----5:R-:W-:Y:S01]  /*4840*/  FMUL R17, R0.reuse, R17 ;  /* 0x0000001100117220 */ /* 0x060fe20000400000 */
[C---:B------:R-:W-:Y:S01]  /*4850*/  FMUL R19, R0.reuse, R19 ;  /* 0x0000001300137220 */ /* 0x040fe20000400000 */
[C---:B---3--:R-:W-:Y:S01]  /*4860*/  FMUL R21, R0.reuse, R21 ;  /* 0x0000001500157220 */ /* 0x048fe20000400000 */
[----:B------:R2:W-:Y:S01]  /*4870*/  STG.E desc[UR12][R2.64+-0x14], R11 ;  /* 0xffffec0b02007986 */ /* 0x0005e2000c10190c */
[----:B------:R-:W-:-:S03]  /*4880*/  FMUL R23, R0, R23 ;  /* 0x0000001700177220 */ /* 0x000fc60000400000 */
[----:B------:R3:W-:Y:S01]  /*4890*/  STG.E desc[UR12][R2.64+-0xc], R13 ;  /* 0xfffff40d02007986 */ /* 0x0007e2000c10190c */
[C---:B0-----:R-:W-:Y:S01]  /*48a0*/  FMUL R27, R0.reuse, R16 ;  /* 0x00000010001b7220 */ /* 0x041fe20000400000 */
[C---:B-1----:R-:W-:Y:S02]  /*48b0*/  FMUL R9, R0.reuse, R18 ;  /* 0x0000001200097220 */ /* 0x042fe40000400000 */
[----:B------:R0:W-:Y:S01]  /*48c0*/  STG.E desc[UR12][R2.64+-0x18], R29 ;  /* 0xffffe81d02007986 */ /* 0x0001e2000c10190c */
[----:B--2---:R-:W-:-:S03]  /*48d0*/  FMUL R11, R0, R20 ;  /* 0x00000014000b7220 */ /* 0x004fc60000400000 */
[----:B------:R0:W-:Y:S01]  /*48e0*/  STG.E desc[UR12][R2.64+-0x10], R12 ;  /* 0xfffff00c02007986 */ /* 0x0001e2000c10190c */
[----:B---3--:R-:W-:-:S03]  /*48f0*/  FMUL R13, R0, R22 ;  /* 0x00000016000d7220 */ /* 0x008fc60000400000 */
[----:B------:R0:W-:Y:S04]  /*4900*/  STG.E desc[UR12][R2.64+-0x8], R14 ;  /* 0xfffff80e02007986 */ /* 0x0001e8000c10190c */
        /* <DEDUP_REMOVED lines=8> */
[----:B------:R0:W-:Y:S01]  /*4990*/  STG.E desc[UR12][R2.64+0x1c], R23 ;  /* 0x00001c1702007986 */ /* 0x0001e2000c10190c */
[----:B------:R-:W-:Y:S05]  /*49a0*/  @P0 BRA `(.L_x_126) ;  /* 0xfffffffc00500947 */ /* 0x000fea000383ffff */
.L_x_125:
[----:B------:R-:W-:-:S13]  /*49b0*/  ISETP.NE.AND P0, PT, RZ, UR14, PT ;  /* 0x0000000eff007c0c */ /* 0x000fda000bf05270 */
[----:B------:R-:W-:Y:S05]  /*49c0*/  @!P0 EXIT ;  /* 0x000000000000894d */ /* 0x000fea0003800000 */
[----:B------:R-:W-:Y:S01]  /*49d0*/  UISETP.GE.U32.AND UP0, UPT, UR14, 0x8, UPT ;  /* 0x000000080e00788c */ /* 0x000fe2000bf06070 */
[----:B------:R-:W-:-:S08]  /*49e0*/  ISETP.NE.AND P0, PT, RZ, UR15, PT ;  /* 0x0000000fff007c0c */ /* 0x000fd0000bf05270 */
[----:B------:R-:W-:Y:S05]  /*49f0*/  BRA.U !UP0, `(.L_x_127) ;  /* 0x00000001085c7547 */ /* 0x000fea000b800000 */
[----:B------:R-:W-:Y:S01]  /*4a00*/  IMAD R6, R4, 0x4, R7 ;  /* 0x0000000404067824 */ /* 0x000fe200078e0207 */
[----:B0-----:R-:W0:Y:S04]  /*4a10*/  LDC.64 R2, c[0x0][0x398] ;  /* 0x0000e600ff027b82 */ /* 0x001e280000000a00 */
[----:B------:R-:W2:Y:S04]  /*4a20*/  LDL.128 R12, [R6] ;  /* 0x00000000060c7983 */ /* 0x000ea80000100c00 */
[----:B------:R-:W4:Y:S01]  /*4a30*/  LDL.128 R8, [R6+0x10] ;  /* 0x0000100006087983 */ /* 0x000f220000100c00 */
[----:B------:R-:W-:-:S02]  /*4a40*/  IADD3 R17, PT, PT, R5, R4, RZ ;  /* 0x0000000405117210 */ /* 0x000fc40007ffe0ff */
[----:B------:R-:W-:-:S03]  /*4a50*/  IADD3 R4, PT, PT, R4, 0x8, RZ ;  /* 0x0000000804047810 */ /* 0x000fc60007ffe0ff */
[----:B0-----:R-:W-:-:S04]  /*4a60*/  IMAD.WIDE R2, R17, 0x4, R2 ;  /* 0x0000000411027825 */ /* 0x001fc800078e0202 */
[C---:B--2---:R-:W-:Y:S01]  /*4a70*/  FMUL R17, R0.reuse, R12 ;  /* 0x0000000c00117220 */ /* 0x044fe20000400000 */
[C---:B------:R-:W-:Y:S01]  /*4a80*/  FMUL R13, R0.reuse, R13 ;  /* 0x0000000d000d7220 */ /* 0x040fe20000400000 */
[C---:B------:R-:W-:Y:S01]  /*4a90*/  FMUL R19, R0.reuse, R14 ;  /* 0x0000000e00137220 */ /* 0x040fe20000400000 */
[C---:B------:R-:W-:Y:S01]  /*4aa0*/  FMUL R15, R0.reuse, R15 ;  /* 0x0000000f000f7220 */ /* 0x040fe20000400000 */
[C---:B----4-:R-:W-:Y:S01]  /*4ab0*/  FMUL R21, R0.reuse, R8 ;  /* 0x0000000800157220 */ /* 0x050fe20000400000 */
[C---:B------:R-:W-:Y:S01]  /*4ac0*/  FMUL R9, R0.reuse, R9 ;  /* 0x0000000900097220 */ /* 0x040fe20000400000 */
[C---:B------:R-:W-:Y:S01]  /*4ad0*/  FMUL R23, R0.reuse, R10 ;  /* 0x0000000a00177220 */ /* 0x040fe20000400000 */
[----:B------:R-:W-:Y:S01]  /*4ae0*/  FMUL R11, R0, R11 ;  /* 0x0000000b000b7220 */ /* 0x000fe20000400000 */
[----:B------:R1:W-:Y:S04]  /*4af0*/  STG.E desc[UR12][R2.64], R17 ;  /* 0x0000001102007986 */ /* 0x0003e8000c10190c */
[----:B------:R1:W-:Y:S04]  /*4b00*/  STG.E desc[UR12][R2.64+0x4], R13 ;  /* 0x0000040d02007986 */ /* 0x0003e8000c10190c */
[----:B------:R1:W-:Y:S04]  /*4b10*/  STG.E desc[UR12][R2.64+0x8], R19 ;  /* 0x0000081302007986 */ /* 0x0003e8000c10190c */
[----:B------:R1:W-:Y:S04]  /*4b20*/  STG.E desc[UR12][R2.64+0xc], R15 ;  /* 0x00000c0f02007986 */ /* 0x0003e8000c10190c */
[----:B------:R1:W-:Y:S04]  /*4b30*/  STG.E desc[UR12][R2.64+0x10], R21 ;  /* 0x0000101502007986 */ /* 0x0003e8000c10190c */
[----:B------:R1:W-:Y:S04]  /*4b40*/  STG.E desc[UR12][R2.64+0x14], R9 ;  /* 0x0000140902007986 */ /* 0x0003e8000c10190c */
[----:B------:R1:W-:Y:S04]  /*4b50*/  STG.E desc[UR12][R2.64+0x18], R23 ;  /* 0x0000181702007986 */ /* 0x0003e8000c10190c */
[----:B------:R1:W-:Y:S02]  /*4b60*/  STG.E desc[UR12][R2.64+0x1c], R11 ;  /* 0x00001c0b02007986 */ /* 0x0003e4000c10190c */
.L_x_127:
[----:B------:R-:W-:Y:S05]  /*4b70*/  @!P0 EXIT ;  /* 0x000000000000894d */ /* 0x000fea0003800000 */
[----:B------:R-:W-:Y:S01]  /*4b80*/  UISETP.GE.U32.AND UP0, UPT, UR15, 0x4, UPT ;  /* 0x000000040f00788c */ /* 0x000fe2000bf06070 */
[----:B------:R-:W-:-:S08]  /*4b90*/  ISETP.NE.AND P0, PT, RZ, UR17, PT ;  /* 0x00000011ff007c0c */ /* 0x000fd0000bf05270 */
[----:B------:R-:W-:Y:S05]  /*4ba0*/  BRA.U !UP0, `(.L_x_128) ;  /* 0x0000000108387547 */ /* 0x000fea000b800000 */
[C---:B------:R-:W-:Y:S01]  /*4bb0*/  IMAD R8, R4.reuse, 0x4, R7 ;  /* 0x0000000404087824 */ /* 0x040fe200078e0207 */
[----:B01----:R-:W0:Y:S05]  /*4bc0*/  LDC.64 R2, c[0x0][0x398] ;  /* 0x0000e600ff027b82 */ /* 0x003e2a0000000a00 */
[----:B------:R-:W2:Y:S01]  /*4bd0*/  LDL.128 R8, [R8] ;  /* 0x0000000008087983 */ /* 0x000ea20000100c00 */
[----:B------:R-:W-:Y:S02]  /*4be0*/  IADD3 R13, PT, PT, R5, R4, RZ ;  /* 0x00000004050d7210 */ /* 0x000fe40007ffe0ff */
[----:B------:R-:W-:-:S03]  /*4bf0*/  IADD3 R4, PT, PT, R4, 0x4, RZ ;  /* 0x0000000404047810 */ /* 0x000fc60007ffe0ff */
[----:B0-----:R-:W-:-:S04]  /*4c00*/  IMAD.WIDE R2, R13, 0x4, R2 ;  /* 0x000000040d027825 */ /* 0x001fc800078e0202 */
[C---:B--2---:R-:W-:Y:S01]  /*4c10*/  FMUL R13, R0.reuse, R8 ;  /* 0x00000008000d7220 */ /* 0x044fe20000400000 */
[C---:B------:R-:W-:Y:S01]  /*4c20*/  FMUL R9, R0.reuse, R9 ;  /* 0x0000000900097220 */ /* 0x040fe20000400000 */
[C---:B------:R-:W-:Y:S01]  /*4c30*/  FMUL R15, R0.reuse, R10 ;  /* 0x0000000a000f7220 */ /* 0x040fe20000400000 */
[----:B------:R-:W-:Y:S02]  /*4c40*/  FMUL R11, R0, R11 ;  /* 0x0000000b000b7220 */ /* 0x000fe40000400000 */
[----:B------:R2:W-:Y:S04]  /*4c50*/  STG.E desc[UR12][R2.64], R13 ;  /* 0x0000000d02007986 */ /* 0x0005e8000c10190c */
[----:B------:R2:W-:Y:S04]  /*4c60*/  STG.E desc[UR12][R2.64+0x4], R9 ;  /* 0x0000040902007986 */ /* 0x0005e8000c10190c */
[----:B------:R2:W-:Y:S04]  /*4c70*/  STG.E desc[UR12][R2.64+0x8], R15 ;  /* 0x0000080f02007986 */ /* 0x0005e8000c10190c */
[----:B------:R2:W-:Y:S02]  /*4c80*/  STG.E desc[UR12][R2.64+0xc], R11 ;  /* 0x00000c0b02007986 */ /* 0x0005e4000c10190c */
.L_x_128:
[----:B------:R-:W-:Y:S05]  /*4c90*/  @!P0 EXIT ;  /* 0x000000000000894d */ /* 0x000fea0003800000 */
[----:B012---:R-:W0:Y:S01]  /*4ca0*/  LDC.64 R8, c[0x0][0x398] ;  /* 0x0000e600ff087b82 */ /* 0x007e220000000a00 */
[----:B------:R-:W-:Y:S01]  /*4cb0*/  IMAD.IADD R5, R5, 0x1, R4 ;  /* 0x0000000105057824 */ /* 0x000fe200078e0204 */
[----:B------:R-:W-:Y:S01]  /*4cc0*/  UIADD3 UR4, UPT, UPT, -UR17, URZ, URZ ;  /* 0x000000ff11047290 */ /* 0x000fe2000fffe1ff */
[----:B------:R-:W-:-:S11]  /*4cd0*/  IMAD R4, R4, 0x4, R7 ;  /* 0x0000000404047824 */ /* 0x000fd600078e0207 */
.L_x_129:
[----:B-1----:R1:W2:Y:S01]  /*4ce0*/  LDL R7, [R4] ;  /* 0x0000000004077983 */ /* 0x0022a20000100800 */
[C---:B0-----:R-:W-:Y:S01]  /*4cf0*/  IMAD.WIDE R2, R5.reuse, 0x4, R8 ;  /* 0x0000000405027825 */ /* 0x041fe200078e0208 */
[----:B------:R-:W-:Y:S01]  /*4d00*/  UIADD3 UR4, UPT, UPT, UR4, 0x1, URZ ;  /* 0x0000000104047890 */ /* 0x000fe2000fffe0ff */
[----:B------:R-:W-:-:S03]  /*4d10*/  IADD3 R5, PT, PT, R5, 0x1, RZ ;  /* 0x0000000105057810 */ /* 0x000fc60007ffe0ff */
[----:B------:R-:W-:Y:S01]  /*4d20*/  UISETP.NE.AND UP0, UPT, UR4, URZ, UPT ;  /* 0x000000ff0400728c */ /* 0x000fe2000bf05270 */
[----:B-1----:R-:W-:Y:S01]  /*4d30*/  IADD3 R4, PT, PT, R4, 0x4, RZ ;  /* 0x0000000404047810 */ /* 0x002fe20007ffe0ff */
[----:B--2---:R-:W-:-:S05]  /*4d40*/  FMUL R7, R0, R7 ;  /* 0x0000000700077220 */ /* 0x004fca0000400000 */
[----:B------:R1:W-:Y:S02]  /*4d50*/  STG.E desc[UR12][R2.64], R7 ;  /* 0x0000000702007986 */ /* 0x0003e4000c10190c */
[----:B------:R-:W-:Y:S05]  /*4d60*/  BRA.U UP0, `(.L_x_129) ;  /* 0xfffffffd00dc7547 */ /* 0x000fea000b83ffff */
[----:B------:R-:W-:Y:S05]  /*4d70*/  EXIT ;  /* 0x000000000000794d */ /* 0x000fea0003800000 */
        .weak           $__internal_2_$__cuda_sm20_rcp_rn_f32_slowpath
        .type           $__internal_2_$__cuda_sm20_rcp_rn_f32_slowpath,@function
        .size           $__internal_2_$__cuda_sm20_rcp_rn_f32_slowpath,(.L_x_136 - $__internal_2_$__cuda_sm20_rcp_rn_f32_slowpath)
$__internal_2_$__cuda_sm20_rcp_rn_f32_slowpath:
[----:B------:R-:W-:-:S05]  /*4d80*/  IMAD.SHL.U32 R0, R9, 0x2, RZ ;  /* 0x0000000209007824 */ /* 0x000fca00078e00ff */
[----:B------:R-:W-:Y:S02]  /*4d90*/  SHF.R.U32.HI R8, RZ, 0x18, R0 ;  /* 0x00000018ff087819 */ /* 0x000fe40000011600 */
[----:B------:R-:W-:Y:S02]  /*4da0*/  MOV R0, R9 ;  /* 0x0000000900007202 */ /* 0x000fe40000000f00 */
[----:B------:R-:W-:-:S13]  /*4db0*/  ISETP.NE.U32.AND P0, PT, R8, RZ, PT ;  /* 0x000000ff0800720c */ /* 0x000fda0003f05070 */
[----:B------:R-:W-:Y:S05]  /*4dc0*/  @P0 BRA `(.L_x_130) ;  /* 0x00000000002c0947 */ /* 0x000fea0003800000 */
[----:B------:R-:W-:-:S04]  /*4dd0*/  SHF.L.U32 R3, R0, 0x1, RZ ;  /* 0x0000000100037819 */ /* 0x000fc800000006ff */
[----:B------:R-:W-:-:S13]  /*4de0*/  ISETP.NE.AND P0, PT, R3, RZ, PT ;  /* 0x000000ff0300720c */ /* 0x000fda0003f05270 */
[----:B------:R0:W1:Y:S01]  /*4df0*/  @!P0 MUFU.RCP R3, R0 ;  /* 0x0000000000038308 */ /* 0x0000620000001000 */
[----:B------:R-:W-:Y:S05]  /*4e00*/  @!P0 BRA `(.L_x_131) ;  /* 0x0000000000a48947 */ /* 0x000fea0003800000 */
[----:B------:R-:W-:-:S04]  /*4e10*/  FFMA R4, R0, 1.84467440737095516160e+19, RZ ;  /* 0x5f80000000047823 */ /* 0x000fc800000000ff */
[----:B-1----:R-:W0:Y:S02]  /*4e20*/  MUFU.RCP R3, R4 ;  /* 0x0000000400037308 */ /* 0x002e240000001000 */
[----:B0-----:R-:W-:-:S04]  /*4e30*/  FFMA R0, R4, R3, -1 ;  /* 0xbf80000004007423 */ /* 0x001fc80000000003 */
[----:B------:R-:W-:-:S04]  /*4e40*/  FADD.FTZ R0, -R0, -RZ ;  /* 0x800000ff00007221 */ /* 0x000fc80000010100 */
[----:B------:R-:W-:-:S04]  /*4e50*/  FFMA R0, R3, R0, R3 ;  /* 0x0000000003007223 */ /* 0x000fc80000000003 */
[----:B------:R-:W-:Y:S01]  /*4e60*/  FFMA R3, R0, 1.84467440737095516160e+19, RZ ;  /* 0x5f80000000037823 */ /* 0x000fe200000000ff */
[----:B------:R-:W-:Y:S06]  /*4e70*/  BRA `(.L_x_131) ;  /* 0x0000000000887947 */ /* 0x000fec0003800000 */
.L_x_130:
[----:B------:R-:W-:-:S05]  /*4e80*/  VIADD R10, R8, 0xffffff03 ;  /* 0xffffff03080a7836 */ /* 0x000fca0000000000 */
[----:B------:R-:W-:-:S13]  /*4e90*/  ISETP.GT.U32.AND P0, PT, R10, 0x1, PT ;  /* 0x000000010a00780c */ /* 0x000fda0003f04070 */
[----:B------:R-:W-:Y:S05]  /*4ea0*/  @P0 BRA `(.L_x_132) ;  /* 0x0000000000780947 */ /* 0x000fea0003800000 */
[----:B------:R-:W-:Y:S01]  /*4eb0*/  LOP3.LUT R3, R0, 0x7fffff, RZ, 0xc0, !PT ;  /* 0x007fffff00037812 */ /* 0x000fe200078ec0ff */
[----:B------:R-:W-:-:S03]  /*4ec0*/  HFMA2 R11, -RZ, RZ, 0, 1.78813934326171875e-07 ;  /* 0x00000003ff0b7431 */ /* 0x000fc600000001ff */
[----:B------:R-:W-:-:S04]  /*4ed0*/  LOP3.LUT R3, R3, 0x3f800000, RZ, 0xfc, !PT ;  /* 0x3f80000003037812 */ /* 0x000fc800078efcff */
[----:B------:R-:W0:Y:S01]  /*4ee0*/  MUFU.RCP R4, R3 ;  /* 0x0000000300047308 */ /* 0x000e220000001000 */
[----:B------:R-:W-:Y:S01]  /*4ef0*/  SHF.L.U32 R11, R11, R10, RZ ;  /* 0x0000000a0b0b7219 */ /* 0x000fe200000006ff */
[----:B0-----:R-:W-:-:S04]  /*4f00*/  FFMA R6, R3, R4, -1 ;  /* 0xbf80000003067423 */ /* 0x001fc80000000004 */
[----:B------:R-:W-:-:S04]  /*4f10*/  FADD.FTZ R9, -R6, -RZ ;  /* 0x800000ff06097221 */ /* 0x000fc80000010100 */
[CCC-:B------:R-:W-:Y:S01]  /*4f20*/  FFMA.RM R6, R4.reuse, R9.reuse, R4.reuse ;  /* 0x0000000904067223 */ /* 0x1c0fe20000004004 */
[----:B------:R-:W-:-:S04]  /*4f30*/  FFMA.RP R9, R4, R9, R4 ;  /* 0x0000000904097223 */ /* 0x000fc80000008004 */
[C---:B------:R-:W-:Y:S02]  /*4f40*/  LOP3.LUT R4, R6.reuse, 0x7fffff, RZ, 0xc0, !PT ;  /* 0x007fffff06047812 */ /* 0x040fe400078ec0ff */
[----:B------:R-:W-:Y:S02]  /*4f50*/  FSETP.NEU.FTZ.AND P0, PT, R6, R9, PT ;  /* 0x000000090600720b */ /* 0x000fe40003f1d000 */
[----:B------:R-:W-:Y:S02]  /*4f60*/  LOP3.LUT R4, R4, 0x800000, RZ, 0xfc, !PT ;  /* 0x0080000004047812 */ /* 0x000fe400078efcff */
[----:B------:R-:W-:Y:S02]  /*4f70*/  SEL R6, RZ, 0xffffffff, !P0 ;  /* 0xffffffffff067807 */ /* 0x000fe40004000000 */
[----:B------:R-:W-:Y:S02]  /*4f80*/  LOP3.LUT R11, R11, R4, RZ, 0xc0, !PT ;  /* 0x000000040b0b7212 */ /* 0x000fe400078ec0ff */
[----:B------:R-:W-:-:S02]  /*4f90*/  IADD3 R3, PT, PT, -R6, RZ, RZ ;  /* 0x000000ff06037210 */ /* 0x000fc40007ffe1ff */
[-C--:B------:R-:W-:Y:S02]  /*4fa0*/  SHF.R.U32.HI R11, RZ, R10.reuse, R11 ;  /* 0x0000000aff0b7219 */ /* 0x080fe4000001160b */
[----:B------:R-:W-:Y:S02]  /*4fb0*/  LOP3.LUT P1, RZ, R3, R10, R4, 0xf8, !PT ;  /* 0x0000000a03ff7212 */ /* 0x000fe4000782f804 */
[C---:B------:R-:W-:Y:S02]  /*4fc0*/  LOP3.LUT P0, RZ, R11.reuse, 0x1, RZ, 0xc0, !PT ;  /* 0x000000010bff7812 */ /* 0x040fe4000780c0ff */
[----:B------:R-:W-:-:S04]  /*4fd0*/  LOP3.LUT P2, RZ, R11, 0x2, RZ, 0xc0, !PT ;  /* 0x000000020bff7812 */ /* 0x000fc8000784c0ff */
[----:B------:R-:W-:Y:S02]  /*4fe0*/  PLOP3.LUT P0, PT, P0, P1, P2, 0xe0, 0x0 ;  /* 0x000000000000781c */ /* 0x000fe40000703c20 */
[----:B------:R-:W-:Y:S02]  /*4ff0*/  LOP3.LUT P1, RZ, R0, 0x7fffff, RZ, 0xc0, !PT ;  /* 0x007fffff00ff7812 */ /* 0x000fe4000782c0ff */
[----:B------:R-:W-:-:S05]  /*5000*/  SEL R3, RZ, 0x1, !P0 ;  /* 0x00000001ff037807 */ /* 0x000fca0004000000 */
[----:B------:R-:W-:-:S05]  /*5010*/  IMAD.MOV R3, RZ, RZ, -R3 ;  /* 0x000000ffff037224 */ /* 0x000fca00078e0a03 */
[----:B------:R-:W-:Y:S02]  /*5020*/  ISETP.GE.AND P0, PT, R3, RZ, PT ;  /* 0x000000ff0300720c */ /* 0x000fe40003f06270 */
[----:B------:R-:W-:-:S04]  /*5030*/  IADD3 R3, PT, PT, R8, -0xfc, RZ ;  /* 0xffffff0408037810 */ /* 0x000fc80007ffe0ff */
[----:B------:R-:W-:-:S07]  /*5040*/  SHF.R.U32.HI R3, RZ, R3, R4 ;  /* 0x00000003ff037219 */ /* 0x000fce0000011604 */
[----:B------:R-:W-:-:S05]  /*5050*/  @!P0 IADD3 R3, PT, PT, R3, 0x1, RZ ;  /* 0x0000000103038810 */ /* 0x000fca0007ffe0ff */
[----:B------:R-:W-:-:S05]  /*5060*/  @!P1 IMAD.SHL.U32 R3, R3, 0x2, RZ ;  /* 0x0000000203039824 */ /* 0x000fca00078e00ff */
[----:B------:R-:W-:Y:S01]  /*5070*/  LOP3.LUT R3, R3, 0x80000000, R0, 0xf8, !PT ;  /* 0x8000000003037812 */ /* 0x000fe200078ef800 */
[----:B------:R-:W-:Y:S06]  /*5080*/  BRA `(.L_x_131) ;  /* 0x0000000000047947 */ /* 0x000fec0003800000 */
.L_x_132:
[----:B------:R2:W3:Y:S02]  /*5090*/  MUFU.RCP R3, R0 ;  /* 0x0000000000037308 */ /* 0x0004e40000001000 */
.L_x_131:
[----:B0123--:R-:W-:Y:S02]  /*50a0*/  MOV R0, R3 ;  /* 0x0000000300007202 */ /* 0x00ffe40000000f00 */
[----:B------:R-:W-:-:S04]  /*50b0*/  MOV R3, 0x0 ;  /* 0x0000000000037802 */ /* 0x000fc80000000f00 */
[----:B------:R-:W-:Y:S05]  /*50c0*/  RET.REL.NODEC R2 `(_Z22flash_attn_warp_kernelPKfS0_S0_Pfiiiifi) ;  /* 0xffffffac02cc7950 */ /* 0x000fea0003c3ffff */
.L_x_133:
        /* <DEDUP_REMOVED lines=11> */
.L_x_136:


//--------------------- .nv.shared._Z25attention_fallback_kernelPKfS0_S0_Pfiiiif --------------------------
	.section	.nv.shared._Z25attention_fallback_kernelPKfS0_S0_Pfiiiif,"aw",@nobits
	.sectionflags	@""
	.align	16
	.zero		1024


//--------------------- .nv.shared.reserved.0     --------------------------
	.section	.nv.shared.reserved.0,"aw",@nobits
	.weak		__nv_reservedSMEM_offset_0_alias
	.size		__nv_reservedSMEM_offset_0_alias, 0, 64
	.other		__nv_reservedSMEM_offset_0_alias,@"STO_CUDA_RESERVED_SHARED STV_DEFAULT"
__nv_reservedSMEM_offset_0_alias:
	.zero		0
	.zero		64


//--------------------- .nv.shared._Z22flash_attn_warp_kernelPKfS0_S0_Pfiiiifi --------------------------
	.section	.nv.shared._Z22flash_attn_warp_kernelPKfS0_S0_Pfiiiifi,"aw",@nobits
	.sectionflags	@""
	.align	16
	.zero		1024


//--------------------- .nv.constant0._Z25attention_fallback_kernelPKfS0_S0_Pfiiiif --------------------------
	.section	.nv.constant0._Z25attention_fallback_kernelPKfS0_S0_Pfiiiif,"a",@progbits
	.sectionflags	@""
	.align	4
.nv.constant0._Z25attention_fallback_kernelPKfS0_S0_Pfiiiif:
	.zero		948


//--------------------- .nv.constant0._Z22flash_attn_warp_kernelPKfS0_S0_Pfiiiifi --------------------------
	.section	.nv.constant0._Z22flash_attn_warp_kernelPKfS0_S0_Pfiiiifi,"a",@progbits
	.sectionflags	@""
	.align	4
.nv.constant0._Z22flash_attn_warp_kernelPKfS0_S0_Pfiiiifi:
	.zero		952


//--------------------- SYMBOLS --------------------------

	.type		.nv.reservedSmem.offset0,@object
	.size		.nv.reservedSmem.offset0,0x4
	.type		.nv.reservedSmem.cap,@object
	.size		.nv.reservedSmem.cap,0x4
